	.headerflags	@"EF_CUDA_TEXMODE_UNIFIED EF_CUDA_64BIT_ADDRESS EF_CUDA_SM86 EF_CUDA_VIRTUAL_SM(EF_CUDA_SM86)"
	.elftype	@"ET_EXEC"


//--------------------- .nv.info                  --------------------------
	.section	.nv.info,"",@"SHT_CUDA_INFO"
	.align	4


	//----- nvinfo : EIATTR_REGCOUNT
	.align		4
        /*0000*/ 	.byte	0x04, 0x2f
        /*0002*/ 	.short	(.L_2 - .L_1)
	.align		4
.L_1:
        /*0004*/ 	.word	index@(triton_red_fused__to_copy_add_amax_amin_cat_clamp_mul_reciprocal_7)
        /*0008*/ 	.word	0x0000005e


	//----- nvinfo : EIATTR_MIN_STACK_SIZE
	.align		4
.L_2:
        /*000c*/ 	.byte	0x04, 0x12
        /*000e*/ 	.short	(.L_4 - .L_3)
	.align		4
.L_3:
        /*0010*/ 	.word	index@(triton_red_fused__to_copy_add_amax_amin_cat_clamp_mul_reciprocal_7)
        /*0014*/ 	.word	0x00000000


	//----- nvinfo : EIATTR_FRAME_SIZE
	.align		4
.L_4:
        /*0018*/ 	.byte	0x04, 0x11
        /*001a*/ 	.short	(.L_6 - .L_5)
	.align		4
.L_5:
        /*001c*/ 	.word	index@(triton_red_fused__to_copy_add_amax_amin_cat_clamp_mul_reciprocal_7)
        /*0020*/ 	.word	0x00000000


	//----- nvinfo : EIATTR_MIN_STACK_SIZE
	.align		4
.L_6:
        /*0024*/ 	.byte	0x04, 0x12
        /*0026*/ 	.short	(.L_8 - .L_7)
	.align		4
.L_7:
        /*0028*/ 	.word	index@(triton_red_fused__to_copy_add_amax_amin_cat_clamp_mul_reciprocal_7)
        /*002c*/ 	.word	0x00000000
.L_8:


//--------------------- .nv.info.triton_red_fused__to_copy_add_amax_amin_cat_clamp_mul_reciprocal_7 --------------------------
	.section	.nv.info.triton_red_fused__to_copy_add_amax_amin_cat_clamp_mul_reciprocal_7,"",@"SHT_CUDA_INFO"
	.sectionflags	@""
	.align	4


	//----- nvinfo : EIATTR_CUDA_API_VERSION
	.align		4
        /*0000*/ 	.byte	0x04, 0x37
        /*0002*/ 	.short	(.L_10 - .L_9)
.L_9:
        /*0004*/ 	.word	0x0000007c


	//----- nvinfo : EIATTR_SW2861232_WAR
	.align		4
.L_10:
        /*0008*/ 	.byte	0x01, 0x35
	.zero		2


	//----- nvinfo : EIATTR_PARAM_CBANK
	.align		4
        /*000c*/ 	.byte	0x04, 0x0a
        /*000e*/ 	.short	(.L_12 - .L_11)
	.align		4
.L_11:
        /*0010*/ 	.word	index@(.nv.constant0.triton_red_fused__to_copy_add_amax_amin_cat_clamp_mul_reciprocal_7)
        /*0014*/ 	.short	0x0160
        /*0016*/ 	.short	0x0038


	//----- nvinfo : EIATTR_CBANK_PARAM_SIZE
	.align		4
.L_12:
        /*0018*/ 	.byte	0x03, 0x19
        /*001a*/ 	.short	0x0038


	//----- nvinfo : EIATTR_KPARAM_INFO
	.align		4
        /*001c*/ 	.byte	0x04, 0x17
        /*001e*/ 	.short	(.L_14 - .L_13)
.L_13:
        /*0020*/ 	.word	0x00000000
        /*0024*/ 	.short	0x0007
        /*0026*/ 	.short	0x0030
        /*0028*/ 	.byte	0x00, 0xf4, 0x21, 0x00


	//----- nvinfo : EIATTR_KPARAM_INFO
	.align		4
.L_14:
        /*002c*/ 	.byte	0x04, 0x17
        /*002e*/ 	.short	(.L_16 - .L_15)
.L_15:
        /*0030*/ 	.word	0x00000000
        /*0034*/ 	.short	0x0006
        /*0036*/ 	.short	0x002c
        /*0038*/ 	.byte	0x00, 0xf0, 0x11, 0x00


	//----- nvinfo : EIATTR_KPARAM_INFO
	.align		4
.L_16:
        /*003c*/ 	.byte	0x04, 0x17
        /*003e*/ 	.short	(.L_18 - .L_17)
.L_17:
        /*0040*/ 	.word	0x00000000
        /*0044*/ 	.short	0x0005
        /*0046*/ 	.short	0x0028
        /*0048*/ 	.byte	0x00, 0xf0, 0x11, 0x00


	//----- nvinfo : EIATTR_KPARAM_INFO
	.align		4
.L_18:
        /*004c*/ 	.byte	0x04, 0x17
        /*004e*/ 	.short	(.L_20 - .L_19)
.L_19:
        /*0050*/ 	.word	0x00000000
        /*0054*/ 	.short	0x0004
        /*0056*/ 	.short	0x0020
        /*0058*/ 	.byte	0x00, 0xf4, 0x21, 0x00


	//----- nvinfo : EIATTR_KPARAM_INFO
	.align		4
.L_20:
        /*005c*/ 	.byte	0x04, 0x17
        /*005e*/ 	.short	(.L_22 - .L_21)
.L_21:
        /*0060*/ 	.word	0x00000000
        /*0064*/ 	.short	0x0003
        /*0066*/ 	.short	0x0018
        /*0068*/ 	.byte	0x00, 0xf4, 0x21, 0x00


	//----- nvinfo : EIATTR_KPARAM_INFO
	.align		4
.L_22:
        /*006c*/ 	.byte	0x04, 0x17
        /*006e*/ 	.short	(.L_24 - .L_23)
.L_23:
        /*0070*/ 	.word	0x00000000
        /*0074*/ 	.short	0x0002
        /*0076*/ 	.short	0x0010
        /*0078*/ 	.byte	0x00, 0xf4, 0x21, 0x00


	//----- nvinfo : EIATTR_KPARAM_INFO
	.align		4
.L_24:
        /*007c*/ 	.byte	0x04, 0x17
        /*007e*/ 	.short	(.L_26 - .L_25)
.L_25:
        /*0080*/ 	.word	0x00000000
        /*0084*/ 	.short	0x0001
        /*0086*/ 	.short	0x0008
        /*0088*/ 	.byte	0x00, 0xf4, 0x21, 0x00


	//----- nvinfo : EIATTR_KPARAM_INFO
	.align		4
.L_26:
        /*008c*/ 	.byte	0x04, 0x17
        /*008e*/ 	.short	(.L_28 - .L_27)
.L_27:
        /*0090*/ 	.word	0x00000000
        /*0094*/ 	.short	0x0000
        /*0096*/ 	.short	0x0000
        /*0098*/ 	.byte	0x00, 0xf4, 0x21, 0x00


	//----- nvinfo : EIATTR_MAXREG_COUNT
	.align		4
.L_28:
        /*009c*/ 	.byte	0x03, 0x1b
        /*009e*/ 	.short	0x0080


	//----- nvinfo : EIATTR_COOP_GROUP_MASK_REGIDS
	.align		4
        /*00a0*/ 	.byte	0x04, 0x29
        /*00a2*/ 	.short	(.L_30 - .L_29)


	//   ....[0]....
.L_29:
        /*00a4*/ 	.word	0xffffffff


	//   ....[1]....
        /*00a8*/ 	.word	0xffffffff


	//   ....[2]....
        /*00ac*/ 	.word	0xffffffff


	//   ....[3]....
        /*00b0*/ 	.word	0xffffffff


	//   ....[4]....
        /*00b4*/ 	.word	0xffffffff


	//   ....[5]....
        /*00b8*/ 	.word	0xffffffff


	//   ....[6]....
        /*00bc*/ 	.word	0xffffffff


	//   ....[7]....
        /*00c0*/ 	.word	0xffffffff


	//   ....[8]....
        /*00c4*/ 	.word	0xffffffff


	//   ....[9]....
        /*00c8*/ 	.word	0xffffffff


	//   ....[10]....
        /*00cc*/ 	.word	0xffffffff


	//   ....[11]....
        /*00d0*/ 	.word	0xffffffff


	//   ....[12]....
        /*00d4*/ 	.word	0xffffffff


	//   ....[13]....
        /*00d8*/ 	.word	0xffffffff


	//   ....[14]....
        /*00dc*/ 	.word	0xffffffff


	//   ....[15]....
        /*00e0*/ 	.word	0xffffffff


	//   ....[16]....
        /*00e4*/ 	.word	0xffffffff


	//   ....[17]....
        /*00e8*/ 	.word	0xffffffff


	//----- nvinfo : EIATTR_COOP_GROUP_INSTR_OFFSETS
	.align		4
.L_30:
        /*00ec*/ 	.byte	0x04, 0x28
        /*00ee*/ 	.short	(.L_32 - .L_31)


	//   ....[0]....
.L_31:
        /*00f0*/ 	.word	0x00003010


	//   ....[1]....
        /*00f4*/ 	.word	0x00003070


	//   ....[2]....
        /*00f8*/ 	.word	0x00003140


	//   ....[3]....
        /*00fc*/ 	.word	0x000031e0


	//   ....[4]....
        /*0100*/ 	.word	0x000032b0


	//   ....[5]....
        /*0104*/ 	.word	0x000033b0


	//   ....[6]....
        /*0108*/ 	.word	0x000033f0


	//   ....[7]....
        /*010c*/ 	.word	0x00003410


	//   ....[8]....
        /*0110*/ 	.word	0x00003490


	//   ....[9]....
        /*0114*/ 	.word	0x000034b0


	//   ....[10]....
        /*0118*/ 	.word	0x00003500


	//   ....[11]....
        /*011c*/ 	.word	0x00003530


	//   ....[12]....
        /*0120*/ 	.word	0x00003590


	//   ....[13]....
        /*0124*/ 	.word	0x000035c0


	//   ....[14]....
        /*0128*/ 	.word	0x00003690


	//   ....[15]....
        /*012c*/ 	.word	0x000036f0


	//   ....[16]....
        /*0130*/ 	.word	0x00003730


	//   ....[17]....
        /*0134*/ 	.word	0x00003770


	//----- nvinfo : EIATTR_EXIT_INSTR_OFFSETS
	.align		4
.L_32:
        /*0138*/ 	.byte	0x04, 0x1c
        /*013a*/ 	.short	(.L_34 - .L_33)


	//   ....[0]....
.L_33:
        /*013c*/ 	.word	0x000065d0


	//----- nvinfo : EIATTR_REQNTID
	.align		4
.L_34:
        /*0140*/ 	.byte	0x04, 0x10
        /*0142*/ 	.short	(.L_36 - .L_35)
.L_35:
        /*0144*/ 	.word	0x00000200
        /*0148*/ 	.word	0x00000001
        /*014c*/ 	.word	0x00000001


	//----- nvinfo : EIATTR_CRS_STACK_SIZE
	.align		4
.L_36:
        /*0150*/ 	.byte	0x04, 0x1e
        /*0152*/ 	.short	(.L_38 - .L_37)
.L_37:
        /*0154*/ 	.word	0x00000000
.L_38:


//--------------------- .nv.callgraph             --------------------------
	.section	.nv.callgraph,"",@"SHT_CUDA_CALLGRAPH"
	.align	4
	.sectionentsize	8
	.align		4
        /*0000*/ 	.word	0x00000000
	.align		4
        /*0004*/ 	.word	0xffffffff
	.align		4
        /*0008*/ 	.word	0x00000000
	.align		4
        /*000c*/ 	.word	0xfffffffe
	.align		4
        /*0010*/ 	.word	0x00000000
	.align		4
        /*0014*/ 	.word	0xfffffffd
	.align		4
        /*0018*/ 	.word	0x00000000
	.align		4
        /*001c*/ 	.word	0xfffffffc


//--------------------- .nv.rel.action            --------------------------
	.section	.nv.rel.action,"",@"SHT_CUDA_RELOCINFO"
	.align	8
	.sectionentsize	8
        /*0000*/ 	.byte	0x73, 0x00, 0x00, 0x00, 0x00, 0x00, 0x00, 0x00, 0x00, 0x00, 0x00, 0x11, 0x25, 0x00, 0x05, 0x36


//--------------------- .nv.constant4             --------------------------
	.section	.nv.constant4,"a",@progbits
	.align	8
	.align		8
.nv.constant4:
        /*0000*/ 	.dword	_$_str


//--------------------- .nv.constant0.triton_red_fused__to_copy_add_amax_amin_cat_clamp_mul_reciprocal_7 --------------------------
	.section	.nv.constant0.triton_red_fused__to_copy_add_amax_amin_cat_clamp_mul_reciprocal_7,"a",@progbits
	.sectionflags	@""
	.align	4
.nv.constant0.triton_red_fused__to_copy_add_amax_amin_cat_clamp_mul_reciprocal_7:
	.zero		408


//--------------------- .text.triton_red_fused__to_copy_add_amax_amin_cat_clamp_mul_reciprocal_7 --------------------------
	.section	.text.triton_red_fused__to_copy_add_amax_amin_cat_clamp_mul_reciprocal_7,"ax",@progbits
	.sectionflags	@"SHF_BARRIERS=1"
	.sectioninfo	@"SHI_REGISTERS=94"
	.align	128
        .global         triton_red_fused__to_copy_add_amax_amin_cat_clamp_mul_reciprocal_7
        .type           triton_red_fused__to_copy_add_amax_amin_cat_clamp_mul_reciprocal_7,@function
        .size           triton_red_fused__to_copy_add_amax_amin_cat_clamp_mul_reciprocal_7,(.L_x_94 - triton_red_fused__to_copy_add_amax_amin_cat_clamp_mul_reciprocal_7)
        .other          triton_red_fused__to_copy_add_amax_amin_cat_clamp_mul_reciprocal_7,@"STO_CUDA_ENTRY STV_DEFAULT"
triton_red_fused__to_copy_add_amax_amin_cat_clamp_mul_reciprocal_7:
.text.triton_red_fused__to_copy_add_amax_amin_cat_clamp_mul_reciprocal_7:
[----:B------:R-:W-:Y:S02]  /*0000*/  IMAD.MOV.U32 R1, RZ, RZ, c[0x0][0x28] ;  /* 0x00000a00ff017624 */ /* 0x000fe400078e00ff */
[----:B------:R-:W0:Y:S01]  /*0010*/  S2R R32, SR_TID.X ;  /* 0x0000000000207919 */ /* 0x000e220000002100 */
[----:B------:R-:W-:Y:S01]  /*0020*/  IMAD.MOV.U32 R29, RZ, RZ, 0x3000 ;  /* 0x00003000ff1d7424 */ /* 0x000fe200078e00ff */
[----:B------:R-:W-:Y:S01]  /*0030*/  MOV R56, 0x7f800000 ;  /* 0x7f80000000387802 */ /* 0x000fe20000000f00 */
[----:B------:R-:W-:Y:S01]  /*0040*/  IMAD.MOV.U32 R40, RZ, RZ, -0x800000 ;  /* 0xff800000ff287424 */ /* 0x000fe200078e00ff */
[----:B------:R-:W1:Y:S01]  /*0050*/  S2R R30, SR_CTAID.X ;  /* 0x00000000001e7919 */ /* 0x000e620000002500 */
[----:B------:R-:W-:Y:S01]  /*0060*/  IMAD.MOV.U32 R7, RZ, RZ, RZ ;  /* 0x000000ffff077224 */ /* 0x000fe200078e00ff */
[----:B------:R-:W-:Y:S01]  /*0070*/  MOV R55, 0xff800000 ;  /* 0xff80000000377802 */ /* 0x000fe20000000f00 */
[----:B------:R-:W-:Y:S01]  /*0080*/  IMAD.MOV.U32 R39, RZ, RZ, -0x800000 ;  /* 0xff800000ff277424 */ /* 0x000fe200078e00ff */
        /* <DEDUP_REMOVED lines=17> */
[----:B0-----:R-:W-:Y:S01]  /*01a0*/  IMAD.SHL.U32 R28, R32, 0x10, RZ ;  /* 0x00000010201c7824 */ /* 0x001fe200078e00ff */
[----:B------:R-:W-:Y:S01]  /*01b0*/  MOV R61, 0x7f800000 ;  /* 0x7f800000003d7802 */ /* 0x000fe20000000f00 */
[----:B------:R-:W-:Y:S01]  /*01c0*/  IMAD.MOV.U32 R57, RZ, RZ, 0x7f800000 ;  /* 0x7f800000ff397424 */ /* 0x000fe200078e00ff */
[----:B------:R-:W-:Y:S01]  /*01d0*/  MOV R62, 0x7f800000 ;  /* 0x7f800000003e7802 */ /* 0x000fe20000000f00 */
[----:B-1----:R-:W-:Y:S01]  /*01e0*/  IMAD R29, R30, R29, -0xc00 ;  /* 0xfffff4001e1d7424 */ /* 0x002fe200078e021d */
[----:B------:R-:W-:Y:S01]  /*01f0*/  LOP3.LUT R28, R28, 0x1ff0, RZ, 0xc0, !PT ;  /* 0x00001ff01c1c7812 */ /* 0x000fe200078ec0ff */
[----:B------:R-:W-:Y:S01]  /*0200*/  IMAD.MOV.U32 R58, RZ, RZ, 0x7f800000 ;  /* 0x7f800000ff3a7424 */ /* 0x000fe200078e00ff */
[----:B------:R-:W-:Y:S01]  /*0210*/  ISETP.GE.AND P3, PT, R30, 0x1010, PT ;  /* 0x000010101e00780c */ /* 0x000fe20003f66270 */
[----:B------:R-:W-:Y:S01]  /*0220*/  IMAD.MOV.U32 R59, RZ, RZ, 0x7f800000 ;  /* 0x7f800000ff3b7424 */ /* 0x000fe200078e00ff */
[----:B------:R-:W-:Y:S01]  /*0230*/  IADD3 R2, R28, R29, RZ ;  /* 0x0000001d1c027210 */ /* 0x000fe20007ffe0ff */
[----:B------:R-:W-:Y:S01]  /*0240*/  IMAD.MOV.U32 R60, RZ, RZ, 0x7f800000 ;  /* 0x7f800000ff3c7424 */ /* 0x000fe200078e00ff */
[----:B------:R-:W-:Y:S01]  /*0250*/  MOV R41, 0x7f800000 ;  /* 0x7f80000000297802 */ /* 0x000fe20000000f00 */
[----:B------:R-:W-:Y:S01]  /*0260*/  IMAD.MOV.U32 R43, RZ, RZ, 0x7f800000 ;  /* 0x7f800000ff2b7424 */ /* 0x000fe200078e00ff */
[C---:B------:R-:W-:Y:S01]  /*0270*/  IADD3 R3, R2.reuse, 0x4, RZ ;  /* 0x0000000402037810 */ /* 0x040fe20007ffe0ff */
[----:B------:R-:W-:Y:S01]  /*0280*/  IMAD.MOV.U32 R42, RZ, RZ, 0x7f800000 ;  /* 0x7f800000ff2a7424 */ /* 0x000fe200078e00ff */
[----:B------:R-:W-:Y:S01]  /*0290*/  IADD3 R2, R2, 0xc, RZ ;  /* 0x0000000c02027810 */ /* 0x000fe20007ffe0ff */
[----:B------:R-:W-:Y:S01]  /*02a0*/  IMAD.MOV.U32 R63, RZ, RZ, 0x7f800000 ;  /* 0x7f800000ff3f7424 */ /* 0x000fe200078e00ff */
[----:B------:R-:W-:Y:S01]  /*02b0*/  ULDC.64 UR6, c[0x0][0x118] ;  /* 0x0000460000067ab9 */ /* 0x000fe20000000a00 */
[----:B------:R-:W-:Y:S01]  /*02c0*/  IMAD.MOV.U32 R64, RZ, RZ, 0x7f800000 ;  /* 0x7f800000ff407424 */ /* 0x000fe200078e00ff */
[----:B------:R-:W-:-:S02]  /*02d0*/  UPLOP3.LUT UP0, UPT, UPT, UPT, UPT, 0x80, 0x0 ;  /* 0x000000000000789c */ /* 0x000fc40003f0f070 */
[----:B------:R-:W-:Y:S02]  /*02e0*/  UMOV UR4, URZ ;  /* 0x0000003f00047c82 */ /* 0x000fe40008000000 */
.L_x_46:
[----:B------:R-:W-:Y:S01]  /*02f0*/  LOP3.LUT R66, R7, R28, RZ, 0xfc, !PT ;  /* 0x0000001c07427212 */ /* 0x000fe200078efcff */
[----:B------:R-:W-:Y:S01]  /*0300*/  IMAD.U32 R4, RZ, RZ, UR4 ;  /* 0x00000004ff047e24 */ /* 0x000fe2000f8e00ff */
[----:B------:R-:W-:Y:S01]  /*0310*/  MOV R0, UR4 ;  /* 0x0000000400007c02 */ /* 0x000fe20008000f00 */
[----:B------:R-:W-:Y:S01]  /*0320*/  CS2R R24, SRZ ;  /* 0x0000000000187805 */ /* 0x000fe2000001ff00 */
[C---:B------:R-:W-:Y:S01]  /*0330*/  ISETP.LT.U32.AND P0, PT, R66.reuse, 0x3c00, PT ;  /* 0x00003c004200780c */ /* 0x040fe20003f01070 */
[----:B------:R-:W-:Y:S01]  /*0340*/  CS2R R26, SRZ ;  /* 0x00000000001a7805 */ /* 0x000fe2000001ff00 */
[----:B------:R-:W-:Y:S02]  /*0350*/  ISETP.GT.U32.AND P1, PT, R66, 0xbff, PT ;  /* 0x00000bff4200780c */ /* 0x000fe40003f24070 */
[----:B------:R-:W-:Y:S02]  /*0360*/  ISETP.LT.U32.AND.EX P0, PT, R0, RZ, !P3, P0 ;  /* 0x000000ff0000720c */ /* 0x000fe40005f01100 */
[----:B------:R-:W-:-:S02]  /*0370*/  MOV R73, 0x4 ;  /* 0x0000000400497802 */ /* 0x000fc40000000f00 */
[----:B------:R-:W-:Y:S01]  /*0380*/  ISETP.GT.U32.AND.EX P2, PT, R4, RZ, P0, P1 ;  /* 0x000000ff0400720c */ /* 0x000fe20000744110 */
[----:B------:R-:W-:-:S04]  /*0390*/  IMAD.IADD R4, R29, 0x1, R66 ;  /* 0x000000011d047824 */ /* 0x000fc800078e0242 */
[----:B------:R-:W-:-:S08]  /*03a0*/  IMAD.WIDE R4, R4, R73, c[0x0][0x168] ;  /* 0x00005a0004047625 */ /* 0x000fd000078e0249 */
[----:B------:R0:W2:Y:S01]  /*03b0*/  @P2 LDG.E.EL.128 R24, [R4.64] ;  /* 0x0000000604182981 */ /* 0x0000a2000c2e1d00 */
[----:B------:R-:W-:Y:S01]  /*03c0*/  IADD3 R12, R3, R7, RZ ;  /* 0x00000007030c7210 */ /* 0x000fe20007ffe0ff */
[----:B------:R-:W-:Y:S01]  /*03d0*/  CS2R R20, SRZ ;  /* 0x0000000000147805 */ /* 0x000fe2000001ff00 */
[----:B------:R-:W-:Y:S01]  /*03e0*/  CS2R R22, SRZ ;  /* 0x0000000000167805 */ /* 0x000fe2000001ff00 */
[----:B------:R-:W-:Y:S02]  /*03f0*/  ISETP.GE.U32.AND P1, PT, R66, 0xc00, PT ;  /* 0x00000c004200780c */ /* 0x000fe40003f26070 */
[----:B------:R-:W-:Y:S02]  /*0400*/  IMAD.WIDE R12, R12, R73, c[0x0][0x168] ;  /* 0x00005a000c0c7625 */ /* 0x000fe400078e0249 */
[----:B------:R-:W-:-:S03]  /*0410*/  ISETP.GE.U32.AND.EX P1, PT, R0, RZ, PT, P1 ;  /* 0x000000ff0000720c */ /* 0x000fc60003f26110 */
[----:B------:R1:W3:Y:S01]  /*0420*/  @P2 LDG.E.EL.128 R20, [R12.64] ;  /* 0x000000060c142981 */ /* 0x0002e2000c2e1d00 */
[----:B------:R-:W-:Y:S01]  /*0430*/  LOP3.LUT R70, R7, 0x8, R28, 0xfe, !PT ;  /* 0x0000000807467812 */ /* 0x000fe200078efe1c */
[C---:B------:R-:W-:Y:S01]  /*0440*/  IMAD R66, R30.reuse, 0xc00, R66 ;  /* 0x00000c001e427824 */ /* 0x040fe200078e0242 */
[----:B------:R-:W-:Y:S01]  /*0450*/  ISETP.LT.AND P4, PT, R30, 0x1010, !P1 ;  /* 0x000010101e00780c */ /* 0x000fe20004f81270 */
[----:B------:R-:W-:Y:S01]  /*0460*/  IMAD.IADD R72, R2, 0x1, R7 ;  /* 0x0000000102487824 */ /* 0x000fe200078e0207 */
[----:B------:R-:W-:Y:S01]  /*0470*/  MOV R69, 0x2 ;  /* 0x0000000200457802 */ /* 0x000fe20000000f00 */
[----:B------:R-:W-:Y:S01]  /*0480*/  IMAD R68, R30, 0xc00, R70 ;  /* 0x00000c001e447824 */ /* 0x000fe200078e0246 */
[----:B------:R-:W-:Y:S01]  /*0490*/  CS2R R8, SRZ ;  /* 0x0000000000087805 */ /* 0x000fe2000001ff00 */
[----:B------:R-:W-:Y:S01]  /*04a0*/  CS2R R10, SRZ ;  /* 0x00000000000a7805 */ /* 0x000fe2000001ff00 */
[----:B0-----:R-:W-:Y:S01]  /*04b0*/  CS2R R4, SRZ ;  /* 0x0000000000047805 */ /* 0x001fe2000001ff00 */
[----:B------:R-:W-:Y:S01]  /*04c0*/  CS2R R6, SRZ ;  /* 0x0000000000067805 */ /* 0x000fe2000001ff00 */
[-C--:B------:R-:W-:Y:S01]  /*04d0*/  IMAD.WIDE R66, R66, R69.reuse, c[0x0][0x160] ;  /* 0x0000580042427625 */ /* 0x080fe200078e0245 */
[----:B------:R-:W-:Y:S01]  /*04e0*/  CS2R R16, SRZ ;  /* 0x0000000000107805 */ /* 0x000fe2000001ff00 */
[----:B------:R-:W-:Y:S01]  /*04f0*/  CS2R R18, SRZ ;  /* 0x0000000000127805 */ /* 0x000fe2000001ff00 */
[----:B-1----:R-:W-:Y:S01]  /*0500*/  CS2R R12, SRZ ;  /* 0x00000000000c7805 */ /* 0x002fe2000001ff00 */
[----:B------:R-:W-:Y:S01]  /*0510*/  IMAD.WIDE R68, R68, R69, c[0x0][0x160] ;  /* 0x0000580044447625 */ /* 0x000fe200078e0245 */
[----:B------:R0:W5:Y:S01]  /*0520*/  @P4 LDG.E.EL.128 R8, [R66.64] ;  /* 0x0000000642084981 */ /* 0x000162000c2e1d00 */
[----:B------:R-:W-:-:S02]  /*0530*/  CS2R R14, SRZ ;  /* 0x00000000000e7805 */ /* 0x000fc4000001ff00 */
[----:B------:R-:W-:Y:S01]  /*0540*/  IMAD.IADD R70, R29, 0x1, R70 ;  /* 0x000000011d467824 */ /* 0x000fe200078e0246 */
[----:B------:R1:W5:Y:S03]  /*0550*/  @P4 LDG.E.EL.128 R4, [R68.64] ;  /* 0x0000000644044981 */ /* 0x000366000c2e1d00 */
[----:B------:R-:W-:-:S04]  /*0560*/  IMAD.WIDE R70, R70, R73, c[0x0][0x168] ;  /* 0x00005a0046467625 */ /* 0x000fc800078e0249 */
[----:B------:R-:W-:Y:S01]  /*0570*/  IMAD.WIDE R72, R72, R73, c[0x0][0x168] ;  /* 0x00005a0048487625 */ /* 0x000fe200078e0249 */
[----:B------:R4:W5:Y:S04]  /*0580*/  @P2 LDG.E.EL.128 R16, [R70.64] ;  /* 0x0000000646102981 */ /* 0x000968000c2e1d00 */
[----:B------:R0:W5:Y:S01]  /*0590*/  @P2 LDG.E.EL.128 R12, [R72.64] ;  /* 0x00000006480c2981 */ /* 0x000162000c2e1d00 */
[----:B------:R-:W-:Y:S01]  /*05a0*/  BSSY B0, `(.L_x_0) ;  /* 0x0000036000007945 */ /* 0x000fe20003800000 */
[----:B--2---:R-:W-:-:S04]  /*05b0*/  FMUL R31, R24, R24 ;  /* 0x00000018181f7220 */ /* 0x004fc80000400000 */
[----:B------:R-:W-:-:S04]  /*05c0*/  FMUL R31, R31, R24 ;  /* 0x000000181f1f7220 */ /* 0x000fc80000400000 */
[----:B------:R-:W-:-:S04]  /*05d0*/  FFMA R31, R31, 0.044714998453855514526, R24 ;  /* 0x3d3727131f1f7823 */ /* 0x000fc80000000018 */
[----:B------:R-:W-:-:S04]  /*05e0*/  FMUL R74, R31, 0.79788458347320556641 ;  /* 0x3f4c422a1f4a7820 */ /* 0x000fc80000400000 */
[----:B------:R-:W-:-:S05]  /*05f0*/  FADD.FTZ R75, |R74|, -RZ ;  /* 0x800000ff4a4b7221 */ /* 0x000fca0000010200 */
[----:B------:R-:W-:-:S13]  /*0600*/  FSETP.GE.AND P4, PT, R75, 0.60000002384185791016, PT ;  /* 0x3f19999a4b00780b */ /* 0x000fda0003f86000 */
[----:B------:R-:W-:-:S06]  /*0610*/  @P4 FMUL R31, R75, 2.8853900432586669922 ;  /* 0x4038aa3b4b1f4820 */ /* 0x000fcc0000400000 */
[----:B------:R-:W0:Y:S01]  /*0620*/  @P4 MUFU.EX2 R31, R31 ;  /* 0x0000001f001f4308 */ /* 0x000e220000000800 */
[----:B------:R-:W-:Y:S01]  /*0630*/  @!P4 MOV R0, 0x3c80f082 ;  /* 0x3c80f0820000c802 */ /* 0x000fe20000000f00 */
[----:B------:R-:W-:Y:S01]  /*0640*/  @!P4 FMUL R65, R74, R74 ;  /* 0x0000004a4a41c220 */ /* 0x000fe20000400000 */
[----:B0-----:R-:W-:-:S06]  /*0650*/  @P4 FADD R66, R31, 1 ;  /* 0x3f8000001f424421 */ /* 0x001fcc0000000000 */
[----:B------:R-:W0:Y:S01]  /*0660*/  @P4 MUFU.RCP R66, R66 ;  /* 0x0000004200424308 */ /* 0x000e220000001000 */
[----:B------:R-:W-:Y:S01]  /*0670*/  @!P4 FFMA.FTZ R0, R65, R0, -0.052303962409496307373 ;  /* 0xbd563cae4100c423 */ /* 0x000fe20000010000 */
[----:B------:R-:W-:-:S03]  /*0680*/  @P4 IMAD.MOV.U32 R67, RZ, RZ, 0x3f800000 ;  /* 0x3f800000ff434424 */ /* 0x000fc600078e00ff */
[----:B------:R-:W-:Y:S01]  /*0690*/  @!P4 FFMA.FTZ R0, R65, R0, 0.1331529766321182251 ;  /* 0x3e0859414100c423 */ /* 0x000fe20000010000 */
[----:B------:R-:W-:-:S03]  /*06a0*/  @P4 FSETP.GE.AND P2, PT, R75, 9.010913848876953125, PT ;  /* 0x41102cb44b00480b */ /* 0x000fc60003f46000 */
[----:B------:R-:W-:Y:S01]  /*06b0*/  @!P4 FFMA.FTZ R0, R65, R0, -0.33332768082618713379 ;  /* 0xbeaaa9ed4100c423 */ /* 0x000fe20000010000 */
[----:B0-----:R-:W-:-:S03]  /*06c0*/  @P4 FFMA.FTZ R67, R66, -2, R67 ;  /* 0xc000000042434823 */ /* 0x001fc60000010043 */
[----:B------:R-:W-:Y:S02]  /*06d0*/  @!P4 FFMA.FTZ R0, R65, R0, RZ ;  /* 0x000000004100c223 */ /* 0x000fe400000100ff */
[----:B------:R-:W-:-:S04]  /*06e0*/  @P4 FSEL R67, R67, 1, !P2 ;  /* 0x3f80000043434808 */ /* 0x000fc80005000000 */
[--C-:B------:R-:W-:Y:S01]  /*06f0*/  @P4 LOP3.LUT R31, R67, 0x80000000, R74.reuse, 0xf8, !PT ;  /* 0x80000000431f4812 */ /* 0x100fe200078ef84a */
[----:B------:R-:W-:Y:S01]  /*0700*/  @!P4 FFMA.FTZ R31, R74, R0, R74 ;  /* 0x000000004a1fc223 */ /* 0x000fe2000001004a */
[----:B------:R-:W-:-:S04]  /*0710*/  FMUL R0, R25, R25 ;  /* 0x0000001919007220 */ /* 0x000fc80000400000 */
[----:B------:R-:W-:-:S04]  /*0720*/  FMUL R0, R0, R25 ;  /* 0x0000001900007220 */ /* 0x000fc80000400000 */
[----:B------:R-:W-:-:S04]  /*0730*/  FFMA R0, R0, 0.044714998453855514526, R25 ;  /* 0x3d37271300007823 */ /* 0x000fc80000000019 */
[----:B----4-:R-:W-:-:S04]  /*0740*/  FMUL R70, R0, 0.79788458347320556641 ;  /* 0x3f4c422a00467820 */ /* 0x010fc80000400000 */
[----:B------:R-:W-:-:S05]  /*0750*/  FADD.FTZ R71, |R70|, -RZ ;  /* 0x800000ff46477221 */ /* 0x000fca0000010200 */
[----:B------:R-:W-:Y:S01]  /*0760*/  FSETP.GE.AND P4, PT, R71, 0.60000002384185791016, PT ;  /* 0x3f19999a4700780b */ /* 0x000fe20003f86000 */
[----:B------:R-:W-:Y:S01]  /*0770*/  FMUL R65, R26, R26 ;  /* 0x0000001a1a417220 */ /* 0x000fe20000400000 */
[----:B------:R-:W-:-:S03]  /*0780*/  FMUL R0, R27, R27 ;  /* 0x0000001b1b007220 */ /* 0x000fc60000400000 */
[----:B------:R-:W-:Y:S01]  /*0790*/  FMUL R65, R65, R26 ;  /* 0x0000001a41417220 */ /* 0x000fe20000400000 */
[----:B------:R-:W-:Y:S01]  /*07a0*/  PLOP3.LUT P2, PT, PT, PT, UP0, 0x80, 0x0 ;  /* 0x000000000000781c */ /* 0x000fe20003f4f008 */
[----:B---3--:R-:W-:Y:S01]  /*07b0*/  FMUL R67, R20, R20 ;  /* 0x0000001414437220 */ /* 0x008fe20000400000 */
[----:B-1----:R-:W-:Y:S01]  /*07c0*/  FMUL R68, R0, R27 ;  /* 0x0000001b00447220 */ /* 0x002fe20000400000 */
[----:B------:R-:W-:-:S04]  /*07d0*/  FFMA R69, R65, 0.044714998453855514526, R26 ;  /* 0x3d37271341457823 */ /* 0x000fc8000000001a */
[----:B------:R-:W-:Y:S05]  /*07e0*/  @!P4 BRA `(.L_x_1) ;  /* 0x000000a00000c947 */ /* 0x000fea0003800000 */
[C---:B------:R-:W-:Y:S01]  /*07f0*/  FMUL R0, R71.reuse, 2.8853900432586669922 ;  /* 0x4038aa3b47007820 */ /* 0x040fe20000400000 */
[----:B------:R-:W-:Y:S02]  /*0800*/  MOV R65, 0x3f800000 ;  /* 0x3f80000000417802 */ /* 0x000fe40000000f00 */
[----:B------:R-:W-:-:S03]  /*0810*/  FSETP.GE.AND P4, PT, R71, 9.010913848876953125, PT ;  /* 0x41102cb44700780b */ /* 0x000fc60003f86000 */
[----:B------:R-:W0:Y:S02]  /*0820*/  MUFU.EX2 R0, R0 ;  /* 0x0000000000007308 */ /* 0x000e240000000800 */
[----:B0-----:R-:W-:-:S06]  /*0830*/  FADD R66, R0, 1 ;  /* 0x3f80000000427421 */ /* 0x001fcc0000000000 */
[----:B------:R-:W0:Y:S02]  /*0840*/  MUFU.RCP R66, R66 ;  /* 0x0000004200427308 */ /* 0x000e240000001000 */
[----:B0-----:R-:W-:-:S05]  /*0850*/  FFMA.FTZ R65, R66, -2, R65 ;  /* 0xc000000042417823 */ /* 0x001fca0000010041 */
[----:B------:R-:W-:-:S04]  /*0860*/  FSEL R65, R65, 1, !P4 ;  /* 0x3f80000041417808 */ /* 0x000fc80006000000 */
[----:B------:R-:W-:Y:S01]  /*0870*/  LOP3.LUT R65, R65, 0x80000000, R70, 0xf8, !PT ;  /* 0x8000000041417812 */ /* 0x000fe200078ef846 */
[----:B------:R-:W-:Y:S05]  /*0880*/  BRA `(.L_x_2) ;  /* 0x0000007000007947 */ /* 0x000fea0003800000 */
.L_x_1:
[----:B------:R-:W-:Y:S01]  /*0890*/  IMAD.MOV.U32 R0, RZ, RZ, 0x3c80f082 ;  /* 0x3c80f082ff007424 */ /* 0x000fe200078e00ff */
[----:B------:R-:W-:-:S04]  /*08a0*/  FMUL R65, R70, R70 ;  /* 0x0000004646417220 */ /* 0x000fc80000400000 */
[----:B------:R-:W-:-:S04]  /*08b0*/  FFMA.FTZ R0, R65, R0, -0.052303962409496307373 ;  /* 0xbd563cae41007423 */ /* 0x000fc80000010000 */
[----:B------:R-:W-:-:S04]  /*08c0*/  FFMA.FTZ R0, R65, R0, 0.1331529766321182251 ;  /* 0x3e08594141007423 */ /* 0x000fc80000010000 */
[----:B------:R-:W-:-:S04]  /*08d0*/  FFMA.FTZ R0, R65, R0, -0.33332768082618713379 ;  /* 0xbeaaa9ed41007423 */ /* 0x000fc80000010000 */
[----:B------:R-:W-:-:S04]  /*08e0*/  FFMA.FTZ R0, R65, R0, RZ ;  /* 0x0000000041007223 */ /* 0x000fc800000100ff */
[----:B------:R-:W-:Y:S02]  /*08f0*/  FFMA.FTZ R65, R70, R0, R70 ;  /* 0x0000000046417223 */ /* 0x000fe40000010046 */
.L_x_2:
[----:B------:R-:W-:Y:S05]  /*0900*/  BSYNC B0 ;  /* 0x0000000000007941 */ /* 0x000fea0003800000 */
.L_x_0:
[----:B------:R-:W-:Y:S01]  /*0910*/  FMUL R71, R69, 0.79788458347320556641 ;  /* 0x3f4c422a45477820 */ /* 0x000fe20000400000 */
[----:B------:R-:W-:Y:S01]  /*0920*/  BSSY B0, `(.L_x_3) ;  /* 0x0000018000007945 */ /* 0x000fe20003800000 */
[----:B------:R-:W-:Y:S01]  /*0930*/  FFMA R70, R68, 0.044714998453855514526, R27 ;  /* 0x3d37271344467823 */ /* 0x000fe2000000001b */
[----:B------:R-:W-:Y:S01]  /*0940*/  FMUL R69, R67, R20 ;  /* 0x0000001443457220 */ /* 0x000fe20000400000 */
[----:B------:R-:W-:Y:S01]  /*0950*/  FADD.FTZ R72, |R71|, -RZ ;  /* 0x800000ff47487221 */ /* 0x000fe20000010200 */
[----:B------:R-:W-:-:S04]  /*0960*/  FMUL R68, R21, R21 ;  /* 0x0000001515447220 */ /* 0x000fc80000400000 */
[----:B------:R-:W-:-:S13]  /*0970*/  FSETP.GE.AND P4, PT, R72, 0.60000002384185791016, PT ;  /* 0x3f19999a4800780b */ /* 0x000fda0003f86000 */
        /* <DEDUP_REMOVED lines=11> */
.L_x_4:
[----:B------:R-:W-:Y:S01]  /*0a30*/  IMAD.MOV.U32 R0, RZ, RZ, 0x3c80f082 ;  /* 0x3c80f082ff007424 */ /* 0x000fe200078e00ff */
[----:B------:R-:W-:-:S04]  /*0a40*/  FMUL R67, R71, R71 ;  /* 0x0000004747437220 */ /* 0x000fc80000400000 */
[----:B------:R-:W-:-:S04]  /*0a50*/  FFMA.FTZ R0, R67, R0, -0.052303962409496307373 ;  /* 0xbd563cae43007423 */ /* 0x000fc80000010000 */
[----:B------:R-:W-:-:S04]  /*0a60*/  FFMA.FTZ R0, R67, R0, 0.1331529766321182251 ;  /* 0x3e08594143007423 */ /* 0x000fc80000010000 */
[----:B------:R-:W-:-:S04]  /*0a70*/  FFMA.FTZ R0, R67, R0, -0.33332768082618713379 ;  /* 0xbeaaa9ed43007423 */ /* 0x000fc80000010000 */
[----:B------:R-:W-:-:S04]  /*0a80*/  FFMA.FTZ R0, R67, R0, RZ ;  /* 0x0000000043007223 */ /* 0x000fc800000100ff */
[----:B------:R-:W-:Y:S02]  /*0a90*/  FFMA.FTZ R71, R71, R0, R71 ;  /* 0x0000000047477223 */ /* 0x000fe40000010047 */
.L_x_5:
[----:B------:R-:W-:Y:S05]  /*0aa0*/  BSYNC B0 ;  /* 0x0000000000007941 */ /* 0x000fea0003800000 */
.L_x_3:
        /* <DEDUP_REMOVED lines=18> */
.L_x_7:
[----:B------:R-:W-:Y:S01]  /*0bd0*/  IMAD.MOV.U32 R0, RZ, RZ, 0x3c80f082 ;  /* 0x3c80f082ff007424 */ /* 0x000fe200078e00ff */
[----:B------:R-:W-:-:S04]  /*0be0*/  FMUL R67, R73, R73 ;  /* 0x0000004949437220 */ /* 0x000fc80000400000 */
[----:B------:R-:W-:-:S04]  /*0bf0*/  FFMA.FTZ R0, R67, R0, -0.052303962409496307373 ;  /* 0xbd563cae43007423 */ /* 0x000fc80000010000 */
[----:B------:R-:W-:-:S04]  /*0c00*/  FFMA.FTZ R0, R67, R0, 0.1331529766321182251 ;  /* 0x3e08594143007423 */ /* 0x000fc80000010000 */
[----:B------:R-:W-:-:S04]  /*0c10*/  FFMA.FTZ R0, R67, R0, -0.33332768082618713379 ;  /* 0xbeaaa9ed43007423 */ /* 0x000fc80000010000 */
[----:B------:R-:W-:-:S04]  /*0c20*/  FFMA.FTZ R0, R67, R0, RZ ;  /* 0x0000000043007223 */ /* 0x000fc800000100ff */
[----:B------:R-:W-:Y:S02]  /*0c30*/  FFMA.FTZ R66, R73, R0, R73 ;  /* 0x0000000049427223 */ /* 0x000fe40000010049 */
.L_x_8:
[----:B------:R-:W-:Y:S05]  /*0c40*/  BSYNC B0 ;  /* 0x0000000000007941 */ /* 0x000fea0003800000 */
.L_x_6:
[----:B------:R-:W-:Y:S01]  /*0c50*/  FMUL R75, R70, 0.79788458347320556641 ;  /* 0x3f4c422a464b7820 */ /* 0x000fe20000400000 */
[----:B------:R-:W-:Y:S01]  /*0c60*/  BSSY B0, `(.L_x_9) ;  /* 0x0000018000007945 */ /* 0x000fe20003800000 */
[----:B------:R-:W-:Y:S01]  /*0c70*/  FMUL R69, R69, R22 ;  /* 0x0000001645457220 */ /* 0x000fe20000400000 */
[----:B------:R-:W-:Y:S01]  /*0c80*/  FFMA R73, R68, 0.044714998453855514526, R21 ;  /* 0x3d37271344497823 */ /* 0x000fe20000000015 */
        /* <DEDUP_REMOVED lines=14> */
.L_x_10:
[----:B------:R-:W-:Y:S01]  /*0d70*/  IMAD.MOV.U32 R0, RZ, RZ, 0x3c80f082 ;  /* 0x3c80f082ff007424 */ /* 0x000fe200078e00ff */
[----:B------:R-:W-:-:S04]  /*0d80*/  FMUL R67, R75, R75 ;  /* 0x0000004b4b437220 */ /* 0x000fc80000400000 */
[----:B------:R-:W-:-:S04]  /*0d90*/  FFMA.FTZ R0, R67, R0, -0.052303962409496307373 ;  /* 0xbd563cae43007423 */ /* 0x000fc80000010000 */
[----:B------:R-:W-:-:S04]  /*0da0*/  FFMA.FTZ R0, R67, R0, 0.1331529766321182251 ;  /* 0x3e08594143007423 */ /* 0x000fc80000010000 */
[----:B------:R-:W-:-:S04]  /*0db0*/  FFMA.FTZ R0, R67, R0, -0.33332768082618713379 ;  /* 0xbeaaa9ed43007423 */ /* 0x000fc80000010000 */
[----:B------:R-:W-:-:S04]  /*0dc0*/  FFMA.FTZ R0, R67, R0, RZ ;  /* 0x0000000043007223 */ /* 0x000fc800000100ff */
[----:B------:R-:W-:Y:S02]  /*0dd0*/  FFMA.FTZ R72, R75, R0, R75 ;  /* 0x000000004b487223 */ /* 0x000fe4000001004b */
.L_x_11:
[----:B------:R-:W-:Y:S05]  /*0de0*/  BSYNC B0 ;  /* 0x0000000000007941 */ /* 0x000fea0003800000 */
.L_x_9:
[----:B------:R-:W-:Y:S01]  /*0df0*/  FMUL R75, R73, 0.79788458347320556641 ;  /* 0x3f4c422a494b7820 */ /* 0x000fe20000400000 */
[----:B------:R-:W-:Y:S01]  /*0e00*/  BSSY B0, `(.L_x_12) ;  /* 0x0000018000007945 */ /* 0x000fe20003800000 */
[----:B------:R-:W-:Y:S01]  /*0e10*/  FMUL R70, R70, R23 ;  /* 0x0000001746467220 */ /* 0x000fe20000400000 */
[----:B------:R-:W-:Y:S01]  /*0e20*/  FFMA R74, R69, 0.044714998453855514526, R22 ;  /* 0x3d372713454a7823 */ /* 0x000fe20000000016 */
[----:B------:R-:W-:Y:S01]  /*0e30*/  FADD.FTZ R76, |R75|, -RZ ;  /* 0x800000ff4b4c7221 */ /* 0x000fe20000010200 */
[----:B-----5:R-:W-:-:S04]  /*0e40*/  FMUL R73, R16, R16 ;  /* 0x0000001010497220 */ /* 0x020fc80000400000 */
        /* <DEDUP_REMOVED lines=12> */
.L_x_13:
[----:B------:R-:W-:Y:S01]  /*0f10*/  IMAD.MOV.U32 R0, RZ, RZ, 0x3c80f082 ;  /* 0x3c80f082ff007424 */ /* 0x000fe200078e00ff */
[----:B------:R-:W-:-:S04]  /*0f20*/  FMUL R67, R75, R75 ;  /* 0x0000004b4b437220 */ /* 0x000fc80000400000 */
[----:B------:R-:W-:-:S04]  /*0f30*/  FFMA.FTZ R0, R67, R0, -0.052303962409496307373 ;  /* 0xbd563cae43007423 */ /* 0x000fc80000010000 */
[----:B------:R-:W-:-:S04]  /*0f40*/  FFMA.FTZ R0, R67, R0, 0.1331529766321182251 ;  /* 0x3e08594143007423 */ /* 0x000fc80000010000 */
[----:B------:R-:W-:-:S04]  /*0f50*/  FFMA.FTZ R0, R67, R0, -0.33332768082618713379 ;  /* 0xbeaaa9ed43007423 */ /* 0x000fc80000010000 */
[----:B------:R-:W-:-:S04]  /*0f60*/  FFMA.FTZ R0, R67, R0, RZ ;  /* 0x0000000043007223 */ /* 0x000fc800000100ff */
[----:B------:R-:W-:Y:S02]  /*0f70*/  FFMA.FTZ R69, R75, R0, R75 ;  /* 0x000000004b457223 */ /* 0x000fe4000001004b */
.L_x_14:
[----:B------:R-:W-:Y:S05]  /*0f80*/  BSYNC B0 ;  /* 0x0000000000007941 */ /* 0x000fea0003800000 */
.L_x_12:
        /* <DEDUP_REMOVED lines=18> */
.L_x_16:
[----:B------:R-:W-:Y:S01]  /*10b0*/  IMAD.MOV.U32 R0, RZ, RZ, 0x3c80f082 ;  /* 0x3c80f082ff007424 */ /* 0x000fe200078e00ff */
[----:B------:R-:W-:-:S04]  /*10c0*/  FMUL R67, R77, R77 ;  /* 0x0000004d4d437220 */ /* 0x000fc80000400000 */
[----:B------:R-:W-:-:S04]  /*10d0*/  FFMA.FTZ R0, R67, R0, -0.052303962409496307373 ;  /* 0xbd563cae43007423 */ /* 0x000fc80000010000 */
[----:B------:R-:W-:-:S04]  /*10e0*/  FFMA.FTZ R0, R67, R0, 0.1331529766321182251 ;  /* 0x3e08594143007423 */ /* 0x000fc80000010000 */
[----:B------:R-:W-:-:S04]  /*10f0*/  FFMA.FTZ R0, R67, R0, -0.33332768082618713379 ;  /* 0xbeaaa9ed43007423 */ /* 0x000fc80000010000 */
[----:B------:R-:W-:-:S04]  /*1100*/  FFMA.FTZ R0, R67, R0, RZ ;  /* 0x0000000043007223 */ /* 0x000fc800000100ff */
[----:B------:R-:W-:Y:S02]  /*1110*/  FFMA.FTZ R73, R77, R0, R77 ;  /* 0x000000004d497223 */ /* 0x000fe4000001004d */
.L_x_17:
[----:B------:R-:W-:Y:S05]  /*1120*/  BSYNC B0 ;  /* 0x0000000000007941 */ /* 0x000fea0003800000 */
.L_x_15:
        /* <DEDUP_REMOVED lines=18> */
.L_x_19:
[----:B------:R-:W-:Y:S01]  /*1250*/  IMAD.MOV.U32 R0, RZ, RZ, 0x3c80f082 ;  /* 0x3c80f082ff007424 */ /* 0x000fe200078e00ff */
[----:B------:R-:W-:-:S04]  /*1260*/  FMUL R67, R77, R77 ;  /* 0x0000004d4d437220 */ /* 0x000fc80000400000 */
[----:B------:R-:W-:-:S04]  /*1270*/  FFMA.FTZ R0, R67, R0, -0.052303962409496307373 ;  /* 0xbd563cae43007423 */ /* 0x000fc80000010000 */
[----:B------:R-:W-:-:S04]  /*1280*/  FFMA.FTZ R0, R67, R0, 0.1331529766321182251 ;  /* 0x3e08594143007423 */ /* 0x000fc80000010000 */
[----:B------:R-:W-:-:S04]  /*1290*/  FFMA.FTZ R0, R67, R0, -0.33332768082618713379 ;  /* 0xbeaaa9ed43007423 */ /* 0x000fc80000010000 */
[----:B------:R-:W-:-:S04]  /*12a0*/  FFMA.FTZ R0, R67, R0, RZ ;  /* 0x0000000043007223 */ /* 0x000fc800000100ff */
[----:B------:R-:W-:Y:S02]  /*12b0*/  FFMA.FTZ R70, R77, R0, R77 ;  /* 0x000000004d467223 */ /* 0x000fe4000001004d */
.L_x_20:
[----:B------:R-:W-:Y:S05]  /*12c0*/  BSYNC B0 ;  /* 0x0000000000007941 */ /* 0x000fea0003800000 */
.L_x_18:
        /* <DEDUP_REMOVED lines=18> */
.L_x_22:
[----:B------:R-:W-:Y:S01]  /*13f0*/  IMAD.MOV.U32 R0, RZ, RZ, 0x3c80f082 ;  /* 0x3c80f082ff007424 */ /* 0x000fe200078e00ff */
[----:B------:R-:W-:-:S04]  /*1400*/  FMUL R67, R79, R79 ;  /* 0x0000004f4f437220 */ /* 0x000fc80000400000 */
[----:B------:R-:W-:-:S04]  /*1410*/  FFMA.FTZ R0, R67, R0, -0.052303962409496307373 ;  /* 0xbd563cae43007423 */ /* 0x000fc80000010000 */
[----:B------:R-:W-:-:S04]  /*1420*/  FFMA.FTZ R0, R67, R0, 0.1331529766321182251 ;  /* 0x3e08594143007423 */ /* 0x000fc80000010000 */
[----:B------:R-:W-:-:S04]  /*1430*/  FFMA.FTZ R0, R67, R0, -0.33332768082618713379 ;  /* 0xbeaaa9ed43007423 */ /* 0x000fc80000010000 */
[----:B------:R-:W-:-:S04]  /*1440*/  FFMA.FTZ R0, R67, R0, RZ ;  /* 0x0000000043007223 */ /* 0x000fc800000100ff */
[----:B------:R-:W-:Y:S02]  /*1450*/  FFMA.FTZ R74, R79, R0, R79 ;  /* 0x000000004f4a7223 */ /* 0x000fe4000001004f */
.L_x_23:
[----:B------:R-:W-:Y:S05]  /*1460*/  BSYNC B0 ;  /* 0x0000000000007941 */ /* 0x000fea0003800000 */
.L_x_21:
        /* <DEDUP_REMOVED lines=18> */
.L_x_25:
[----:B------:R-:W-:Y:S01]  /*1590*/  IMAD.MOV.U32 R0, RZ, RZ, 0x3c80f082 ;  /* 0x3c80f082ff007424 */ /* 0x000fe200078e00ff */
[----:B------:R-:W-:-:S04]  /*15a0*/  FMUL R67, R79, R79 ;  /* 0x0000004f4f437220 */ /* 0x000fc80000400000 */
[----:B------:R-:W-:-:S04]  /*15b0*/  FFMA.FTZ R0, R67, R0, -0.052303962409496307373 ;  /* 0xbd563cae43007423 */ /* 0x000fc80000010000 */
[----:B------:R-:W-:-:S04]  /*15c0*/  FFMA.FTZ R0, R67, R0, 0.1331529766321182251 ;  /* 0x3e08594143007423 */ /* 0x000fc80000010000 */
[----:B------:R-:W-:-:S04]  /*15d0*/  FFMA.FTZ R0, R67, R0, -0.33332768082618713379 ;  /* 0xbeaaa9ed43007423 */ /* 0x000fc80000010000 */
[----:B------:R-:W-:-:S04]  /*15e0*/  FFMA.FTZ R0, R67, R0, RZ ;  /* 0x0000000043007223 */ /* 0x000fc800000100ff */
[----:B------:R-:W-:Y:S02]  /*15f0*/  FFMA.FTZ R75, R79, R0, R79 ;  /* 0x000000004f4b7223 */ /* 0x000fe4000001004f */
.L_x_26:
[----:B------:R-:W-:Y:S05]  /*1600*/  BSYNC B0 ;  /* 0x0000000000007941 */ /* 0x000fea0003800000 */
.L_x_24:
        /* <DEDUP_REMOVED lines=18> */
.L_x_28:
[----:B------:R-:W-:Y:S01]  /*1730*/  IMAD.MOV.U32 R0, RZ, RZ, 0x3c80f082 ;  /* 0x3c80f082ff007424 */ /* 0x000fe200078e00ff */
[----:B------:R-:W-:-:S04]  /*1740*/  FMUL R67, R81, R81 ;  /* 0x0000005151437220 */ /* 0x000fc80000400000 */
[----:B------:R-:W-:-:S04]  /*1750*/  FFMA.FTZ R0, R67, R0, -0.052303962409496307373 ;  /* 0xbd563cae43007423 */ /* 0x000fc80000010000 */
[----:B------:R-:W-:-:S04]  /*1760*/  FFMA.FTZ R0, R67, R0, 0.1331529766321182251 ;  /* 0x3e08594143007423 */ /* 0x000fc80000010000 */
[----:B------:R-:W-:-:S04]  /*1770*/  FFMA.FTZ R0, R67, R0, -0.33332768082618713379 ;  /* 0xbeaaa9ed43007423 */ /* 0x000fc80000010000 */
[----:B------:R-:W-:-:S04]  /*1780*/  FFMA.FTZ R0, R67, R0, RZ ;  /* 0x0000000043007223 */ /* 0x000fc800000100ff */
[----:B------:R-:W-:Y:S02]  /*1790*/  FFMA.FTZ R76, R81, R0, R81 ;  /* 0x00000000514c7223 */ /* 0x000fe40000010051 */
.L_x_29:
[----:B------:R-:W-:Y:S05]  /*17a0*/  BSYNC B0 ;  /* 0x0000000000007941 */ /* 0x000fea0003800000 */
.L_x_27:
        /* <DEDUP_REMOVED lines=18> */
.L_x_31:
[----:B------:R-:W-:Y:S01]  /*18d0*/  IMAD.MOV.U32 R0, RZ, RZ, 0x3c80f082 ;  /* 0x3c80f082ff007424 */ /* 0x000fe200078e00ff */
[----:B------:R-:W-:-:S04]  /*18e0*/  FMUL R67, R81, R81 ;  /* 0x0000005151437220 */ /* 0x000fc80000400000 */
[----:B------:R-:W-:-:S04]  /*18f0*/  FFMA.FTZ R0, R67, R0, -0.052303962409496307373 ;  /* 0xbd563cae43007423 */ /* 0x000fc80000010000 */
[----:B------:R-:W-:-:S04]  /*1900*/  FFMA.FTZ R0, R67, R0, 0.1331529766321182251 ;  /* 0x3e08594143007423 */ /* 0x000fc80000010000 */
[----:B------:R-:W-:-:S04]  /*1910*/  FFMA.FTZ R0, R67, R0, -0.33332768082618713379 ;  /* 0xbeaaa9ed43007423 */ /* 0x000fc80000010000 */
[----:B------:R-:W-:-:S04]  /*1920*/  FFMA.FTZ R0, R67, R0, RZ ;  /* 0x0000000043007223 */ /* 0x000fc800000100ff */
[----:B------:R-:W-:Y:S02]  /*1930*/  FFMA.FTZ R68, R81, R0, R81 ;  /* 0x0000000051447223 */ /* 0x000fe40000010051 */
.L_x_32:
[----:B------:R-:W-:Y:S05]  /*1940*/  BSYNC B0 ;  /* 0x0000000000007941 */ /* 0x000fea0003800000 */
.L_x_30:
        /* <DEDUP_REMOVED lines=18> */
.L_x_34:
[----:B------:R-:W-:Y:S01]  /*1a70*/  IMAD.MOV.U32 R0, RZ, RZ, 0x3c80f082 ;  /* 0x3c80f082ff007424 */ /* 0x000fe200078e00ff */
[----:B------:R-:W-:-:S04]  /*1a80*/  FMUL R67, R81, R81 ;  /* 0x0000005151437220 */ /* 0x000fc80000400000 */
[----:B------:R-:W-:-:S04]  /*1a90*/  FFMA.FTZ R0, R67, R0, -0.052303962409496307373 ;  /* 0xbd563cae43007423 */ /* 0x000fc80000010000 */
[----:B------:R-:W-:-:S04]  /*1aa0*/  FFMA.FTZ R0, R67, R0, 0.1331529766321182251 ;  /* 0x3e08594143007423 */ /* 0x000fc80000010000 */
[----:B------:R-:W-:-:S04]  /*1ab0*/  FFMA.FTZ R0, R67, R0, -0.33332768082618713379 ;  /* 0xbeaaa9ed43007423 */ /* 0x000fc80000010000 */
[----:B------:R-:W-:-:S04]  /*1ac0*/  FFMA.FTZ R0, R67, R0, RZ ;  /* 0x0000000043007223 */ /* 0x000fc800000100ff */
[----:B------:R-:W-:Y:S02]  /*1ad0*/  FFMA.FTZ R77, R81, R0, R81 ;  /* 0x00000000514d7223 */ /* 0x000fe40000010051 */
.L_x_35:
[----:B------:R-:W-:Y:S05]  /*1ae0*/  BSYNC B0 ;  /* 0x0000000000007941 */ /* 0x000fea0003800000 */
.L_x_33:
[----:B------:R-:W-:Y:S01]  /*1af0*/  FMUL R81, R80, 0.79788458347320556641 ;  /* 0x3f4c422a50517820 */ /* 0x000fe20000400000 */
[----:B------:R-:W-:Y:S01]  /*1b00*/  BSSY B0, `(.L_x_36) ;  /* 0x0000017000007945 */ /* 0x000fe20003800000 */
[----:B------:R-:W-:Y:S01]  /*1b10*/  FMUL R80, R78, R15 ;  /* 0x0000000f4e507220 */ /* 0x000fe20000400000 */
[----:B------:R-:W-:Y:S01]  /*1b20*/  FFMA R79, R79, 0.044714998453855514526, R14 ;  /* 0x3d3727134f4f7823 */ /* 0x000fe2000000000e */
[----:B------:R-:W-:-:S05]  /*1b30*/  FADD.FTZ R82, |R81|, -RZ ;  /* 0x800000ff51527221 */ /* 0x000fca0000010200 */
        /* <DEDUP_REMOVED lines=12> */
.L_x_37:
[----:B------:R-:W-:Y:S01]  /*1c00*/  IMAD.MOV.U32 R0, RZ, RZ, 0x3c80f082 ;  /* 0x3c80f082ff007424 */ /* 0x000fe200078e00ff */
[----:B------:R-:W-:-:S04]  /*1c10*/  FMUL R67, R81, R81 ;  /* 0x0000005151437220 */ /* 0x000fc80000400000 */
[----:B------:R-:W-:-:S04]  /*1c20*/  FFMA.FTZ R0, R67, R0, -0.052303962409496307373 ;  /* 0xbd563cae43007423 */ /* 0x000fc80000010000 */
[----:B------:R-:W-:-:S04]  /*1c30*/  FFMA.FTZ R0, R67, R0, 0.1331529766321182251 ;  /* 0x3e08594143007423 */ /* 0x000fc80000010000 */
[----:B------:R-:W-:-:S04]  /*1c40*/  FFMA.FTZ R0, R67, R0, -0.33332768082618713379 ;  /* 0xbeaaa9ed43007423 */ /* 0x000fc80000010000 */
[----:B------:R-:W-:-:S04]  /*1c50*/  FFMA.FTZ R0, R67, R0, RZ ;  /* 0x0000000043007223 */ /* 0x000fc800000100ff */
[----:B------:R-:W-:Y:S02]  /*1c60*/  FFMA.FTZ R67, R81, R0, R81 ;  /* 0x0000000051437223 */ /* 0x000fe40000010051 */
.L_x_38:
[----:B------:R-:W-:Y:S05]  /*1c70*/  BSYNC B0 ;  /* 0x0000000000007941 */ /* 0x000fea0003800000 */
.L_x_36:
[----:B------:R-:W-:Y:S01]  /*1c80*/  FMUL R81, R79, 0.79788458347320556641 ;  /* 0x3f4c422a4f517820 */ /* 0x000fe20000400000 */
[----:B------:R-:W-:Y:S01]  /*1c90*/  BSSY B0, `(.L_x_39) ;  /* 0x0000016000007945 */ /* 0x000fe20003800000 */
[----:B------:R-:W-:Y:S02]  /*1ca0*/  FFMA R80, R80, 0.044714998453855514526, R15 ;  /* 0x3d37271350507823 */ /* 0x000fe4000000000f */
        /* <DEDUP_REMOVED lines=13> */
.L_x_40:
[----:B------:R-:W-:Y:S01]  /*1d80*/  IMAD.MOV.U32 R0, RZ, RZ, 0x3c80f082 ;  /* 0x3c80f082ff007424 */ /* 0x000fe200078e00ff */
[----:B------:R-:W-:-:S04]  /*1d90*/  FMUL R79, R81, R81 ;  /* 0x00000051514f7220 */ /* 0x000fc80000400000 */
[----:B------:R-:W-:-:S04]  /*1da0*/  FFMA.FTZ R0, R79, R0, -0.052303962409496307373 ;  /* 0xbd563cae4f007423 */ /* 0x000fc80000010000 */
[----:B------:R-:W-:-:S04]  /*1db0*/  FFMA.FTZ R0, R79, R0, 0.1331529766321182251 ;  /* 0x3e0859414f007423 */ /* 0x000fc80000010000 */
[----:B------:R-:W-:-:S04]  /*1dc0*/  FFMA.FTZ R0, R79, R0, -0.33332768082618713379 ;  /* 0xbeaaa9ed4f007423 */ /* 0x000fc80000010000 */
[----:B------:R-:W-:-:S04]  /*1dd0*/  FFMA.FTZ R0, R79, R0, RZ ;  /* 0x000000004f007223 */ /* 0x000fc800000100ff */
[----:B------:R-:W-:Y:S02]  /*1de0*/  FFMA.FTZ R78, R81, R0, R81 ;  /* 0x00000000514e7223 */ /* 0x000fe40000010051 */
.L_x_41:
[----:B------:R-:W-:Y:S05]  /*1df0*/  BSYNC B0 ;  /* 0x0000000000007941 */ /* 0x000fea0003800000 */
.L_x_39:
[----:B------:R-:W-:Y:S01]  /*1e00*/  FMUL R91, R80, 0.79788458347320556641 ;  /* 0x3f4c422a505b7820 */ /* 0x000fe20000400000 */
[----:B------:R-:W-:Y:S01]  /*1e10*/  FMUL R83, R20, 0.5 ;  /* 0x3f00000014537820 */ /* 0x000fe20000400000 */
[----:B------:R-:W-:Y:S01]  /*1e20*/  BSSY B0, `(.L_x_42) ;  /* 0x0000024000007945 */ /* 0x000fe20003800000 */
[----:B------:R-:W-:Y:S01]  /*1e30*/  FMUL R24, R24, 0.5 ;  /* 0x3f00000018187820 */ /* 0x000fe20000400000 */
[----:B------:R-:W-:Y:S01]  /*1e40*/  FADD.FTZ R20, |R91|, -RZ ;  /* 0x800000ff5b147221 */ /* 0x000fe20000010200 */
[----:B------:R-:W-:Y:S01]  /*1e50*/  FMUL R25, R25, 0.5 ;  /* 0x3f00000019197820 */ /* 0x000fe20000400000 */
[----:B------:R-:W-:Y:S01]  /*1e60*/  FMUL R81, R26, 0.5 ;  /* 0x3f0000001a517820 */ /* 0x000fe20000400000 */
[----:B------:R-:W-:Y:S01]  /*1e70*/  FMUL R27, R27, 0.5 ;  /* 0x3f0000001b1b7820 */ /* 0x000fe20000400000 */
[----:B------:R-:W-:Y:S01]  /*1e80*/  FMUL R21, R21, 0.5 ;  /* 0x3f00000015157820 */ /* 0x000fe20000400000 */
[----:B------:R-:W-:Y:S01]  /*1e90*/  FSETP.GE.AND P4, PT, R20, 0.60000002384185791016, PT ;  /* 0x3f19999a1400780b */ /* 0x000fe20003f86000 */
[----:B------:R-:W-:Y:S01]  /*1ea0*/  FMUL R22, R22, 0.5 ;  /* 0x3f00000016167820 */ /* 0x000fe20000400000 */
        /* <DEDUP_REMOVED lines=8> */
[----:B------:R-:W-:-:S03]  /*1f30*/  FMUL R15, R15, 0.5 ;  /* 0x3f0000000f0f7820 */ /* 0x000fc60000400000 */
        /* <DEDUP_REMOVED lines=11> */
.L_x_43:
[----:B------:R-:W-:Y:S01]  /*1ff0*/  IMAD.MOV.U32 R0, RZ, RZ, 0x3c80f082 ;  /* 0x3c80f082ff007424 */ /* 0x000fe200078e00ff */
[----:B------:R-:W-:-:S04]  /*2000*/  FMUL R79, R91, R91 ;  /* 0x0000005b5b4f7220 */ /* 0x000fc80000400000 */
[----:B------:R-:W-:-:S04]  /*2010*/  FFMA.FTZ R0, R79, R0, -0.052303962409496307373 ;  /* 0xbd563cae4f007423 */ /* 0x000fc80000010000 */
[----:B------:R-:W-:-:S04]  /*2020*/  FFMA.FTZ R0, R79, R0, 0.1331529766321182251 ;  /* 0x3e0859414f007423 */ /* 0x000fc80000010000 */
[----:B------:R-:W-:-:S04]  /*2030*/  FFMA.FTZ R0, R79, R0, -0.33332768082618713379 ;  /* 0xbeaaa9ed4f007423 */ /* 0x000fc80000010000 */
[----:B------:R-:W-:-:S04]  /*2040*/  FFMA.FTZ R0, R79, R0, RZ ;  /* 0x000000004f007223 */ /* 0x000fc800000100ff */
[----:B------:R-:W-:Y:S02]  /*2050*/  FFMA.FTZ R12, R0, R91, R91 ;  /* 0x0000005b000c7223 */ /* 0x000fe4000001005b */
.L_x_44:
[----:B------:R-:W-:Y:S05]  /*2060*/  BSYNC B0 ;  /* 0x0000000000007941 */ /* 0x000fea0003800000 */
.L_x_42:
[----:B------:R-:W-:Y:S01]  /*2070*/  FADD R16, R71, 1 ;  /* 0x3f80000047107421 */ /* 0x000fe20000000000 */
[----:B------:R-:W-:Y:S01]  /*2080*/  SHF.L.U32 R0, R9, 0x10, RZ ;  /* 0x0000001009007819 */ /* 0x000fe200000006ff */
[----:B------:R-:W-:Y:S01]  /*2090*/  IMAD.U32 R79, R10, 0x10000, RZ ;  /* 0x000100000a4f7824 */ /* 0x000fe200078e00ff */
[----:B------:R-:W-:Y:S01]  /*20a0*/  PRMT R14, R4, 0x7632, R14 ;  /* 0x00007632040e7816 */ /* 0x000fe2000000000e */
[----:B------:R-:W-:Y:S01]  /*20b0*/  @P1 FMUL R0, R16, R81 ;  /* 0x0000005110001220 */ /* 0x000fe20000400000 */
[----:B------:R-:W-:Y:S01]  /*20c0*/  IMAD.U32 R71, R4, 0x10000, RZ ;  /* 0x0001000004477824 */ /* 0x000fe200078e00ff */
[----:B------:R-:W-:Y:S01]  /*20d0*/  PRMT R16, R5, 0x7632, R16 ;  /* 0x0000763205107816 */ /* 0x000fe20000000010 */
[----:B------:R-:W-:Y:S01]  /*20e0*/  FADD R73, R73, 1 ;  /* 0x3f80000049497421 */ /* 0x000fe20000000000 */
[----:B------:R-:W-:Y:S01]  /*20f0*/  SHF.L.U32 R80, R5, 0x10, RZ ;  /* 0x0000001005507819 */ /* 0x000fe200000006ff */
[----:B------:R-:W-:Y:S01]  /*2100*/  FADD R78, R78, 1 ;  /* 0x3f8000004e4e7421 */ /* 0x000fe20000000000 */
[----:B------:R-:W-:Y:S01]  /*2110*/  PRMT R10, R10, 0x7632, R10 ;  /* 0x000076320a0a7816 */ /* 0x000fe2000000000a */
[----:B------:R-:W-:Y:S01]  /*2120*/  IMAD.U32 R5, R8, 0x10000, RZ ;  /* 0x0001000008057824 */ /* 0x000fe200078e00ff */
[C---:B------:R-:W-:Y:S01]  /*2130*/  PRMT R18, R6.reuse, 0x7632, R18 ;  /* 0x0000763206127816 */ /* 0x040fe20000000012 */
[----:B------:R-:W-:Y:S01]  /*2140*/  IMAD.U32 R82, R7, 0x10000, RZ ;  /* 0x0001000007527824 */ /* 0x000fe200078e00ff */
[----:B------:R-:W-:Y:S01]  /*2150*/  SHF.L.U32 R81, R6, 0x10, RZ ;  /* 0x0000001006517819 */ /* 0x000fe200000006ff */
[----:B------:R-:W-:Y:S01]  /*2160*/  FADD R77, R77, 1 ;  /* 0x3f8000004d4d7421 */ /* 0x000fe20000000000 */
[----:B------:R-:W-:Y:S01]  /*2170*/  PRMT R4, R8, 0x7632, R4 ;  /* 0x0000763208047816 */ /* 0x000fe20000000004 */
[----:B------:R-:W-:Y:S01]  /*2180*/  FADD R8, R69, 1 ;  /* 0x3f80000045087421 */ /* 0x000fe20000000000 */
[C---:B------:R-:W-:Y:S01]  /*2190*/  PRMT R6, R11.reuse, 0x7632, R6 ;  /* 0x000076320b067816 */ /* 0x040fe20000000006 */
[----:B------:R-:W-:Y:S01]  /*21a0*/  FADD R76, R76, 1 ;  /* 0x3f8000004c4c7421 */ /* 0x000fe20000000000 */
[----:B------:R-:W-:Y:S01]  /*21b0*/  SHF.L.U32 R26, R11, 0x10, RZ ;  /* 0x000000100b1a7819 */ /* 0x000fe200000006ff */
[----:B------:R-:W-:Y:S01]  /*21c0*/  @P1 FMUL R26, R73, R22 ;  /* 0x00000016491a1220 */ /* 0x000fe20000400000 */
[----:B------:R-:W-:Y:S01]  /*21d0*/  @P1 FMUL R82, R78, R89 ;  /* 0x000000594e521220 */ /* 0x000fe20000400000 */
[----:B------:R-:W-:Y:S01]  /*21e0*/  PRMT R20, R7, 0x7632, R20 ;  /* 0x0000763207147816 */ /* 0x000fe20000000014 */
[----:B------:R-:W-:Y:S01]  /*21f0*/  FADD R74, R74, 1 ;  /* 0x3f8000004a4a7421 */ /* 0x000fe20000000000 */
[----:B------:R-:W-:Y:S01]  /*2200*/  FADD R22, R75, 1 ;  /* 0x3f8000004b167421 */ /* 0x000fe20000000000 */
[----:B------:R-:W-:Y:S01]  /*2210*/  IMAD.U32 R10, R10, 0x10000, RZ ;  /* 0x000100000a0a7824 */ /* 0x000fe200078e00ff */
[----:B------:R-:W-:Y:S01]  /*2220*/  PRMT R9, R9, 0x7632, R9 ;  /* 0x0000763209097816 */ /* 0x000fe20000000009 */
[----:B------:R-:W-:Y:S01]  /*2230*/  @P1 FMUL R10, R8, R21 ;  /* 0x00000015080a1220 */ /* 0x000fe20000400000 */
[----:B------:R-:W-:Y:S01]  /*2240*/  SHF.L.U32 R7, R6, 0x10, RZ ;  /* 0x0000001006077819 */ /* 0x000fe200000006ff */
[----:B------:R-:W-:Y:S01]  /*2250*/  FADD R72, R72, 1 ;  /* 0x3f80000048487421 */ /* 0x000fe20000000000 */
[----:B------:R-:W-:Y:S01]  /*2260*/  FADD R31, R31, 1 ;  /* 0x3f8000001f1f7421 */ /* 0x000fe20000000000 */
[----:B------:R-:W-:Y:S01]  /*2270*/  FADD R66, R66, 1 ;  /* 0x3f80000042427421 */ /* 0x000fe20000000000 */
[----:B------:R-:W-:Y:S01]  /*2280*/  @P1 FMUL R81, R77, R84 ;  /* 0x000000544d511220 */ /* 0x000fe20000400000 */
[----:B------:R-:W-:Y:S01]  /*2290*/  FADD R70, R70, 1 ;  /* 0x3f80000046467421 */ /* 0x000fe20000000000 */
[----:B------:R-:W-:Y:S01]  /*22a0*/  FADD R68, R68, 1 ;  /* 0x3f80000044447421 */ /* 0x000fe20000000000 */
[----:B------:R-:W-:Y:S01]  /*22b0*/  FADD R6, R65, 1 ;  /* 0x3f80000041067421 */ /* 0x000fe20000000000 */
[----:B------:R-:W-:Y:S01]  /*22c0*/  FADD R8, R67, 1 ;  /* 0x3f80000043087421 */ /* 0x000fe20000000000 */
[----:B------:R-:W-:Y:S01]  /*22d0*/  FADD R12, R12, 1 ;  /* 0x3f8000000c0c7421 */ /* 0x000fe20000000000 */
[----:B------:R-:W-:Y:S01]  /*22e0*/  @P1 FMUL R80, R76, R87 ;  /* 0x000000574c501220 */ /* 0x000fe20000400000 */
[----:B------:R-:W-:Y:S01]  /*22f0*/  IMAD.U32 R14, R14, 0x10000, RZ ;  /* 0x000100000e0e7824 */ /* 0x000fe200078e00ff */
[----:B------:R-:W-:Y:S01]  /*2300*/  @P1 FMUL R71, R74, R85 ;  /* 0x000000554a471220 */ /* 0x000fe20000400000 */
[----:B------:R-:W-:Y:S01]  /*2310*/  @P1 FMUL R14, R22, R17 ;  /* 0x00000011160e1220 */ /* 0x000fe20000400000 */
[----:B------:R-:W-:Y:S01]  /*2320*/  FSETP.GEU.AND P5, PT, R57, R82, PT ;  /* 0x000000523900720b */ /* 0x000fe20003fae000 */
[----:B------:R-:W-:Y:S01]  /*2330*/  IMAD.U32 R18, R18, 0x10000, RZ ;  /* 0x0001000012127824 */ /* 0x000fe200078e00ff */
[----:B------:R-:W-:Y:S01]  /*2340*/  SHF.L.U32 R9, R9, 0x10, RZ ;  /* 0x0000001009097819 */ /* 0x000fe200000006ff */
[----:B------:R-:W-:Y:S01]  /*2350*/  IMAD.U32 R4, R4, 0x10000, RZ ;  /* 0x0001000004047824 */ /* 0x000fe200078e00ff */
[----:B------:R-:W-:Y:S01]  /*2360*/  SHF.L.U32 R11, R16, 0x10, RZ ;  /* 0x00000010100b7819 */ /* 0x000fe200000006ff */
[----:B------:R-:W-:Y:S01]  /*2370*/  @P1 FMUL R79, R72, R83 ;  /* 0x00000053484f1220 */ /* 0x000fe20000400000 */
[----:B------:R-:W-:Y:S01]  /*2380*/  SHF.L.U32 R17, R20, 0x10, RZ ;  /* 0x0000001014117819 */ /* 0x000fe200000006ff */
[----:B------:R-:W-:Y:S01]  /*2390*/  @P1 FMUL R5, R31, R24 ;  /* 0x000000181f051220 */ /* 0x000fe20000400000 */
[----:B------:R-:W-:Y:S01]  /*23a0*/  @P1 FMUL R9, R66, R27 ;  /* 0x0000001b42091220 */ /* 0x000fe20000400000 */
[----:B------:R-:W-:Y:S01]  /*23b0*/  @P1 FMUL R7, R70, R23 ;  /* 0x0000001746071220 */ /* 0x000fe20000400000 */
[----:B------:R-:W-:Y:S01]  /*23c0*/  @P1 FMUL R11, R68, R19 ;  /* 0x00000013440b1220 */ /* 0x000fe20000400000 */
[----:B------:R-:W-:Y:S01]  /*23d0*/  @P1 FMUL R18, R8, R13 ;  /* 0x0000000d08121220 */ /* 0x000fe20000400000 */
[----:B------:R-:W-:Y:S01]  /*23e0*/  @P1 FMUL R17, R12, R15 ;  /* 0x0000000f0c111220 */ /* 0x000fe20000400000 */
[----:B------:R-:W-:Y:S01]  /*23f0*/  @P1 FMUL R4, R6, R25 ;  /* 0x0000001906041220 */ /* 0x000fe20000400000 */
[----:B------:R-:W-:Y:S01]  /*2400*/  FSETP.GEU.AND P1, PT, R58, R81, PT ;  /* 0x000000513a00720b */ /* 0x000fe20003f2e000 */
[----:B------:R-:W-:Y:S01]  /*2410*/  UPLOP3.LUT UP0, UPT, UPT, UPT, UPT, 0x40, 0x0 ;  /* 0x000000000000789c */ /* 0x000fe20003f0e870 */
[----:B------:R-:W-:-:S02]  /*2420*/  FSEL R16, R57, R82, !P5 ;  /* 0x0000005239107208 */ /* 0x000fc40006800000 */
[CC--:B------:R-:W-:Y:S02]  /*2430*/  FSETP.GEU.AND P6, PT, R59.reuse, R80.reuse, PT ;  /* 0x000000503b00720b */ /* 0x0c0fe40003fce000 */
[----:B------:R-:W-:Y:S02]  /*2440*/  FSETP.GEU.AND P5, PT, R60, R71, PT ;  /* 0x000000473c00720b */ /* 0x000fe40003fae000 */
[----:B------:R-:W-:Y:S02]  /*2450*/  FSEL R15, R58, R81, !P1 ;  /* 0x000000513a0f7208 */ /* 0x000fe40004800000 */
[C---:B------:R-:W-:Y:S02]  /*2460*/  FSETP.NAN.AND P1, PT, R59.reuse, R59, PT ;  /* 0x0000003b3b00720b */ /* 0x040fe40003f28000 */
[----:B------:R-:W-:Y:S02]  /*2470*/  FSEL R6, R59, R80, !P6 ;  /* 0x000000503b067208 */ /* 0x000fe40007000000 */
[----:B------:R-:W-:-:S02]  /*2480*/  FSETP.NAN.AND P6, PT, R60, R60, PT ;  /* 0x0000003c3c00720b */ /* 0x000fc40003fc8000 */
[C---:B------:R-:W-:Y:S02]  /*2490*/  FSEL R13, R60.reuse, R71, !P5 ;  /* 0x000000473c0d7208 */ /* 0x040fe40006800000 */
[----:B------:R-:W-:Y:S02]  /*24a0*/  @P0 FSEL R59, R59, R6, P1 ;  /* 0x000000063b3b0208 */ /* 0x000fe40000800000 */
[----:B------:R-:W-:Y:S02]  /*24b0*/  @P0 FSEL R60, R60, R13, P6 ;  /* 0x0000000d3c3c0208 */ /* 0x000fe40003000000 */
[----:B------:R-:W-:Y:S02]  /*24c0*/  FSETP.GEU.AND P1, PT, R61, R26, PT ;  /* 0x0000001a3d00720b */ /* 0x000fe40003f2e000 */
[----:B------:R-:W-:Y:S02]  /*24d0*/  FSETP.GEU.AND P6, PT, R62, R79, PT ;  /* 0x0000004f3e00720b */ /* 0x000fe40003fce000 */
[----:B------:R-:W-:-:S02]  /*24e0*/  FSETP.GEU.AND P5, PT, R63, R0, PT ;  /* 0x000000003f00720b */ /* 0x000fc40003fae000 */
[----:B------:R-:W-:Y:S02]  /*24f0*/  FSEL R8, R61, R26, !P1 ;  /* 0x0000001a3d087208 */ /* 0x000fe40004800000 */
[C---:B------:R-:W-:Y:S02]  /*2500*/  FSETP.NAN.AND P1, PT, R62.reuse, R62, PT ;  /* 0x0000003e3e00720b */ /* 0x040fe40003f28000 */
[C---:B------:R-:W-:Y:S02]  /*2510*/  FSEL R13, R62.reuse, R79, !P6 ;  /* 0x0000004f3e0d7208 */ /* 0x040fe40007000000 */
[C---:B------:R-:W-:Y:S02]  /*2520*/  FSETP.NAN.AND P6, PT, R63.reuse, R63, PT ;  /* 0x0000003f3f00720b */ /* 0x040fe40003fc8000 */
[----:B------:R-:W-:Y:S02]  /*2530*/  FSEL R6, R63, R0, !P5 ;  /* 0x000000003f067208 */ /* 0x000fe40006800000 */
[----:B------:R-:W-:-:S02]  /*2540*/  @P0 FSEL R62, R62, R13, P1 ;  /* 0x0000000d3e3e0208 */ /* 0x000fc40000800000 */
[----:B------:R-:W-:Y:S02]  /*2550*/  FSETP.NAN.AND P4, PT, R57, R57, PT ;  /* 0x000000393900720b */ /* 0x000fe40003f88000 */
[----:B------:R-:W-:Y:S02]  /*2560*/  @P0 FSEL R63, R63, R6, P6 ;  /* 0x000000063f3f0208 */ /* 0x000fe40003000000 */
[----:B------:R-:W-:Y:S02]  /*2570*/  FSETP.GEU.AND P1, PT, R64, R5, PT ;  /* 0x000000054000720b */ /* 0x000fe40003f2e000 */
[----:B------:R-:W-:Y:S02]  /*2580*/  FSETP.GT.AND P6, PT, R55, R82, PT ;  /* 0x000000523700720b */ /* 0x000fe40003fc4000 */
[----:B------:R-:W-:Y:S02]  /*2590*/  FSETP.GT.AND P5, PT, R54, R81, PT ;  /* 0x000000513600720b */ /* 0x000fe40003fa4000 */
[----:B------:R-:W-:-:S02]  /*25a0*/  @P0 FSEL R57, R57, R16, P4 ;  /* 0x0000001039390208 */ /* 0x000fc40002000000 */
[----:B------:R-:W-:Y:S02]  /*25b0*/  FSEL R13, R64, R5, !P1 ;  /* 0x00000005400d7208 */ /* 0x000fe40004800000 */
[----:B------:R-:W-:Y:S02]  /*25c0*/  FSETP.NAN.AND P4, PT, R58, R58, PT ;  /* 0x0000003a3a00720b */ /* 0x000fe40003f88000 */
[C---:B------:R-:W-:Y:S02]  /*25d0*/  FSETP.NAN.AND P1, PT, R55.reuse, R55, PT ;  /* 0x000000373700720b */ /* 0x040fe40003f28000 */
[----:B------:R-:W-:Y:S02]  /*25e0*/  FSEL R82, R55, R82, P6 ;  /* 0x0000005237527208 */ /* 0x000fe40003000000 */
[C---:B------:R-:W-:Y:S02]  /*25f0*/  FSETP.NAN.AND P6, PT, R54.reuse, R54, PT ;  /* 0x000000363600720b */ /* 0x040fe40003fc8000 */
[----:B------:R-:W-:-:S02]  /*2600*/  FSEL R81, R54, R81, P5 ;  /* 0x0000005136517208 */ /* 0x000fc40002800000 */
[----:B------:R-:W-:Y:S02]  /*2610*/  @P0 FSEL R58, R58, R15, P4 ;  /* 0x0000000f3a3a0208 */ /* 0x000fe40002000000 */
[----:B------:R-:W-:Y:S02]  /*2620*/  @P0 FSEL R55, R55, R82, P1 ;  /* 0x0000005237370208 */ /* 0x000fe40000800000 */
[----:B------:R-:W-:Y:S02]  /*2630*/  FSETP.NAN.AND P4, PT, R61, R61, PT ;  /* 0x0000003d3d00720b */ /* 0x000fe40003f88000 */
[----:B------:R-:W-:Y:S02]  /*2640*/  @P0 FSEL R54, R54, R81, P6 ;  /* 0x0000005136360208 */ /* 0x000fe40003000000 */
[----:B------:R-:W-:Y:S02]  /*2650*/  FSETP.GT.AND P1, PT, R53, R80, PT ;  /* 0x000000503500720b */ /* 0x000fe40003f24000 */
[----:B------:R-:W-:-:S02]  /*2660*/  FSETP.GT.AND P6, PT, R52, R71, PT ;  /* 0x000000473400720b */ /* 0x000fc40003fc4000 */
[----:B------:R-:W-:Y:S02]  /*2670*/  FSETP.GT.AND P5, PT, R51, R26, PT ;  /* 0x0000001a3300720b */ /* 0x000fe40003fa4000 */
[----:B------:R-:W-:Y:S02]  /*2680*/  @P0 FSEL R61, R61, R8, P4 ;  /* 0x000000083d3d0208 */ /* 0x000fe40002000000 */
[----:B------:R-:W-:Y:S02]  /*2690*/  FSEL R80, R53, R80, P1 ;  /* 0x0000005035507208 */ /* 0x000fe40000800000 */
[----:B------:R-:W-:Y:S02]  /*26a0*/  FSETP.NAN.AND P4, PT, R64, R64, PT ;  /* 0x000000404000720b */ /* 0x000fe40003f88000 */
[C---:B------:R-:W-:Y:S02]  /*26b0*/  FSETP.NAN.AND P1, PT, R52.reuse, R52, PT ;  /* 0x000000343400720b */ /* 0x040fe40003f28000 */
[----:B------:R-:W-:-:S02]  /*26c0*/  FSEL R71, R52, R71, P6 ;  /* 0x0000004734477208 */ /* 0x000fc40003000000 */
[C---:B------:R-:W-:Y:S02]  /*26d0*/  FSETP.NAN.AND P6, PT, R51.reuse, R51, PT ;  /* 0x000000333300720b */ /* 0x040fe40003fc8000 */
[----:B------:R-:W-:Y:S02]  /*26e0*/  FSEL R26, R51, R26, P5 ;  /* 0x0000001a331a7208 */ /* 0x000fe40002800000 */
[----:B------:R-:W-:Y:S02]  /*26f0*/  @P0 FSEL R64, R64, R13, P4 ;  /* 0x0000000d40400208 */ /* 0x000fe40002000000 */
[----:B------:R-:W-:Y:S02]  /*2700*/  @P0 FSEL R52, R52, R71, P1 ;  /* 0x0000004734340208 */ /* 0x000fe40000800000 */
[----:B------:R-:W-:Y:S02]  /*2710*/  FSETP.NAN.AND P4, PT, R53, R53, PT ;  /* 0x000000353500720b */ /* 0x000fe40003f88000 */
[----:B------:R-:W-:-:S02]  /*2720*/  @P0 FSEL R51, R51, R26, P6 ;  /* 0x0000001a33330208 */ /* 0x000fc40003000000 */
[----:B------:R-:W-:Y:S02]  /*2730*/  FSETP.GT.AND P1, PT, R50, R79, PT ;  /* 0x0000004f3200720b */ /* 0x000fe40003f24000 */
[----:B------:R-:W-:Y:S02]  /*2740*/  FSETP.GT.AND P5, PT, R49, R0, PT ;  /* 0x000000003100720b */ /* 0x000fe40003fa4000 */
[----:B------:R-:W-:Y:S02]  /*2750*/  FSETP.GEU.AND P6, PT, R56, R17, PT ;  /* 0x000000113800720b */ /* 0x000fe40003fce000 */
[----:B------:R-:W-:Y:S02]  /*2760*/  @P0 FSEL R53, R53, R80, P4 ;  /* 0x0000005035350208 */ /* 0x000fe40002000000 */
[----:B------:R-:W-:Y:S02]  /*2770*/  FSEL R79, R50, R79, P1 ;  /* 0x0000004f324f7208 */ /* 0x000fe40000800000 */
[----:B------:R-:W-:-:S02]  /*2780*/  FSEL R0, R49, R0, P5 ;  /* 0x0000000031007208 */ /* 0x000fc40002800000 */
[----:B------:R-:W-:Y:S02]  /*2790*/  FSETP.NAN.AND P4, PT, R50, R50, PT ;  /* 0x000000323200720b */ /* 0x000fe40003f88000 */
[C---:B------:R-:W-:Y:S02]  /*27a0*/  FSETP.NAN.AND P1, PT, R49.reuse, R49, PT ;  /* 0x000000313100720b */ /* 0x040fe40003f28000 */
[C---:B------:R-:W-:Y:S02]  /*27b0*/  FSEL R13, R56.reuse, R17, !P6 ;  /* 0x00000011380d7208 */ /* 0x040fe40007000000 */
[----:B------:R-:W-:Y:S02]  /*27c0*/  FSETP.NAN.AND P5, PT, R56, R56, PT ;  /* 0x000000383800720b */ /* 0x000fe40003fa8000 */
[----:B------:R-:W-:Y:S02]  /*27d0*/  @P0 FSEL R50, R50, R79, P4 ;  /* 0x0000004f32320208 */ /* 0x000fe40002000000 */
[----:B------:R-:W-:-:S02]  /*27e0*/  @P0 FSEL R49, R49, R0, P1 ;  /* 0x0000000031310208 */ /* 0x000fc40000800000 */
[----:B------:R-:W-:Y:S02]  /*27f0*/  @P0 FSEL R56, R56, R13, P5 ;  /* 0x0000000d38380208 */ /* 0x000fe40002800000 */
[----:B------:R-:W-:Y:S02]  /*2800*/  FSETP.GEU.AND P4, PT, R47, R18, PT ;  /* 0x000000122f00720b */ /* 0x000fe40003f8e000 */
[CC--:B------:R-:W-:Y:S02]  /*2810*/  FSETP.GEU.AND P5, PT, R46.reuse, R11.reuse, PT ;  /* 0x0000000b2e00720b */ /* 0x0c0fe40003fae000 */
[----:B------:R-:W-:Y:S02]  /*2820*/  FSETP.GEU.AND P1, PT, R45, R14, PT ;  /* 0x0000000e2d00720b */ /* 0x000fe40003f2e000 */
[----:B------:R-:W-:Y:S02]  /*2830*/  FSEL R6, R47, R18, !P4 ;  /* 0x000000122f067208 */ /* 0x000fe40006000000 */
[----:B------:R-:W-:-:S02]  /*2840*/  FSEL R13, R46, R11, !P5 ;  /* 0x0000000b2e0d7208 */ /* 0x000fc40006800000 */
[----:B------:R-:W-:Y:S02]  /*2850*/  FSEL R0, R45, R14, !P1 ;  /* 0x0000000e2d007208 */ /* 0x000fe40004800000 */
[----:B------:R-:W-:Y:S02]  /*2860*/  FSETP.NAN.AND P4, PT, R47, R47, PT ;  /* 0x0000002f2f00720b */ /* 0x000fe40003f88000 */
[C---:B------:R-:W-:Y:S02]  /*2870*/  FSETP.NAN.AND P5, PT, R46.reuse, R46, PT ;  /* 0x0000002e2e00720b */ /* 0x040fe40003fa8000 */
        /* <DEDUP_REMOVED lines=16> */
[CC--:B------:R-:W-:Y:S02]  /*2980*/  FSETP.GT.AND P4, PT, R40.reuse, R17.reuse, PT ;  /* 0x000000112800720b */ /* 0x0c0fe40003f84000 */
[----:B------:R-:W-:Y:S02]  /*2990*/  FSETP.GEU.AND P5, PT, R41, R4, PT ;  /* 0x000000042900720b */ /* 0x000fe40003fae000 */
[----:B------:R-:W-:Y:S02]  /*29a0*/  FSETP.GT.AND P1, PT, R39, R18, PT ;  /* 0x000000122700720b */ /* 0x000fe40003f24000 */
[----:B------:R-:W-:Y:S02]  /*29b0*/  FSEL R17, R40, R17, P4 ;  /* 0x0000001128117208 */ /* 0x000fe40002000000 */
[----:B------:R-:W-:-:S02]  /*29c0*/  FSEL R0, R41, R4, !P5 ;  /* 0x0000000429007208 */ /* 0x000fc40006800000 */
[----:B------:R-:W-:Y:S02]  /*29d0*/  FSEL R18, R39, R18, P1 ;  /* 0x0000001227127208 */ /* 0x000fe40000800000 */
[----:B------:R-:W-:Y:S02]  /*29e0*/  FSETP.NAN.AND P4, PT, R41, R41, PT ;  /* 0x000000292900720b */ /* 0x000fe40003f88000 */
[C---:B------:R-:W-:Y:S02]  /*29f0*/  FSETP.NAN.AND P5, PT, R40.reuse, R40, PT ;  /* 0x000000282800720b */ /* 0x040fe40003fa8000 */
[----:B------:R-:W-:Y:S02]  /*2a00*/  FSETP.NAN.AND P1, PT, R39, R39, PT ;  /* 0x000000272700720b */ /* 0x000fe40003f28000 */
[----:B------:R-:W-:Y:S02]  /*2a10*/  @P0 FSEL R41, R41, R0, P4 ;  /* 0x0000000029290208 */ /* 0x000fe40002000000 */
[----:B------:R-:W-:-:S02]  /*2a20*/  @P0 FSEL R40, R40, R17, P5 ;  /* 0x0000001128280208 */ /* 0x000fc40002800000 */
[----:B------:R-:W-:Y:S02]  /*2a30*/  @P0 FSEL R39, R39, R18, P1 ;  /* 0x0000001227270208 */ /* 0x000fe40000800000 */
[----:B------:R-:W-:Y:S02]  /*2a40*/  FSETP.GT.AND P4, PT, R38, R11, PT ;  /* 0x0000000b2600720b */ /* 0x000fe40003f84000 */
[CC--:B------:R-:W-:Y:S02]  /*2a50*/  FSETP.GT.AND P5, PT, R37.reuse, R14.reuse, PT ;  /* 0x0000000e2500720b */ /* 0x0c0fe40003fa4000 */
[----:B------:R-:W-:Y:S02]  /*2a60*/  FSETP.GT.AND P1, PT, R36, R7, PT ;  /* 0x000000072400720b */ /* 0x000fe40003f24000 */
[----:B------:R-:W-:Y:S02]  /*2a70*/  FSEL R11, R38, R11, P4 ;  /* 0x0000000b260b7208 */ /* 0x000fe40002000000 */
[----:B------:R-:W-:-:S02]  /*2a80*/  FSEL R14, R37, R14, P5 ;  /* 0x0000000e250e7208 */ /* 0x000fc40002800000 */
        /* <DEDUP_REMOVED lines=8> */
[----:B------:R-:W-:Y:S02]  /*2b10*/  FSETP.GT.AND P1, PT, R34, R9, PT ;  /* 0x000000092200720b */ /* 0x000fe40003f24000 */
[----:B------:R-:W-:Y:S02]  /*2b20*/  FSETP.GT.AND P5, PT, R48, R5, PT ;  /* 0x000000053000720b */ /* 0x000fe40003fa4000 */
[----:B------:R-:W-:Y:S02]  /*2b30*/  FSETP.GT.AND P6, PT, R33, R4, PT ;  /* 0x000000042100720b */ /* 0x000fe40003fc4000 */
[----:B------:R-:W-:-:S02]  /*2b40*/  FSEL R10, R35, R10, P4 ;  /* 0x0000000a230a7208 */ /* 0x000fc40002000000 */
[----:B------:R-:W-:Y:S02]  /*2b50*/  FSEL R9, R34, R9, P1 ;  /* 0x0000000922097208 */ /* 0x000fe40000800000 */
[C---:B------:R-:W-:Y:S02]  /*2b60*/  FSEL R5, R48.reuse, R5, P5 ;  /* 0x0000000530057208 */ /* 0x040fe40002800000 */
[----:B------:R-:W-:Y:S02]  /*2b70*/  FSEL R4, R33, R4, P6 ;  /* 0x0000000421047208 */ /* 0x000fe40003000000 */
[----:B------:R-:W-:Y:S02]  /*2b80*/  FSETP.NAN.AND P4, PT, R35, R35, PT ;  /* 0x000000232300720b */ /* 0x000fe40003f88000 */
[----:B------:R-:W-:Y:S02]  /*2b90*/  FSETP.NAN.AND P1, PT, R48, R48, PT ;  /* 0x000000303000720b */ /* 0x000fe40003f28000 */
[----:B------:R-:W-:-:S02]  /*2ba0*/  FSETP.NAN.AND P5, PT, R34, R34, PT ;  /* 0x000000222200720b */ /* 0x000fc40003fa8000 */
[----:B------:R-:W-:Y:S02]  /*2bb0*/  FSETP.NAN.AND P6, PT, R33, R33, PT ;  /* 0x000000212100720b */ /* 0x000fe40003fc8000 */
[----:B------:R-:W-:Y:S02]  /*2bc0*/  @P0 FSEL R48, R48, R5, P1 ;  /* 0x0000000530300208 */ /* 0x000fe40000800000 */
[----:B------:R-:W-:Y:S02]  /*2bd0*/  @P0 FSEL R35, R35, R10, P4 ;  /* 0x0000000a23230208 */ /* 0x000fe40002000000 */
[----:B------:R-:W-:Y:S02]  /*2be0*/  @P0 FSEL R34, R34, R9, P5 ;  /* 0x0000000922220208 */ /* 0x000fe40002800000 */
[----:B------:R-:W-:Y:S02]  /*2bf0*/  @P0 FSEL R33, R33, R4, P6 ;  /* 0x0000000421210208 */ /* 0x000fe40003000000 */
[----:B------:R-:W-:Y:S01]  /*2c00*/  MOV R7, 0x2000 ;  /* 0x0000200000077802 */ /* 0x000fe20000000f00 */
[----:B------:R-:W-:Y:S01]  /*2c10*/  @!P2 CALL.REL.NOINC `(.L_x_45) ;  /* 0x000000100000a944 */ /* 0x000fe20003c00000 */
[----:B------:R-:W-:Y:S05]  /*2c20*/  BRA `(.L_x_46) ;  /* 0xffffd6c000007947 */ /* 0x000fea000383ffff */
.L_x_45:
[C---:B------:R-:W-:Y:S01]  /*2c30*/  FSETP.NAN.AND P0, PT, R64.reuse, R64, PT ;  /* 0x000000404000720b */ /* 0x040fe20003f08000 */
[----:B------:R-:W-:Y:S01]  /*2c40*/  UMOV UR4, URZ ;  /* 0x0000003f00047c82 */ /* 0x000fe20008000000 */
[----:B------:R-:W-:-:S02]  /*2c50*/  FSETP.GEU.AND P1, PT, R64, R41, PT ;  /* 0x000000294000720b */ /* 0x000fc40003f2e000 */
[----:B------:R-:W-:Y:S02]  /*2c60*/  FSEL R41, R64, R41, P0 ;  /* 0x0000002940297208 */ /* 0x000fe40000000000 */
[----:B------:R-:W-:Y:S02]  /*2c70*/  FSETP.NAN.AND P2, PT, R48, R48, PT ;  /* 0x000000303000720b */ /* 0x000fe40003f48000 */
[----:B------:R-:W-:Y:S02]  /*2c80*/  FSEL R41, R64, R41, !P1 ;  /* 0x0000002940297208 */ /* 0x000fe40004800000 */
[----:B------:R-:W-:Y:S02]  /*2c90*/  SHF.R.U32.HI R4, RZ, 0x3, R32 ;  /* 0x00000003ff047819 */ /* 0x000fe40000011620 */
[C---:B------:R-:W-:Y:S02]  /*2ca0*/  FSETP.GEU.AND P1, PT, R41.reuse, R63, PT ;  /* 0x0000003f2900720b */ /* 0x040fe40003f2e000 */
[----:B------:R-:W-:-:S02]  /*2cb0*/  FSETP.NAN.AND P0, PT, R41, R41, PT ;  /* 0x000000292900720b */ /* 0x000fc40003f08000 */
[----:B------:R-:W-:-:S09]  /*2cc0*/  LOP3.LUT R4, R4, 0x3c, RZ, 0xc0, !PT ;  /* 0x0000003c04047812 */ /* 0x000fd200078ec0ff */
[----:B------:R-:W-:-:S04]  /*2cd0*/  @P1 FSEL R41, R41, R63, P0 ;  /* 0x0000003f29291208 */ /* 0x000fc80000000000 */
[C---:B------:R-:W-:Y:S02]  /*2ce0*/  FSETP.GEU.AND P1, PT, R41.reuse, R42, PT ;  /* 0x0000002a2900720b */ /* 0x040fe40003f2e000 */
[----:B------:R-:W-:-:S11]  /*2cf0*/  FSETP.NAN.AND P0, PT, R41, R41, PT ;  /* 0x000000292900720b */ /* 0x000fd60003f08000 */
        /* <DEDUP_REMOVED lines=27> */
[----:B------:R-:W-:Y:S02]  /*2eb0*/  @P1 FSEL R41, R41, R58, P0 ;  /* 0x0000003a29291208 */ /* 0x000fe40000000000 */
[C---:B------:R-:W-:Y:S02]  /*2ec0*/  FSETP.GT.AND P1, PT, R48.reuse, R33, PT ;  /* 0x000000213000720b */ /* 0x040fe40003f24000 */
[C---:B------:R-:W-:Y:S02]  /*2ed0*/  FSETP.GEU.AND P4, PT, R41.reuse, R47, PT ;  /* 0x0000002f2900720b */ /* 0x040fe40003f8e000 */
[----:B------:R-:W-:Y:S02]  /*2ee0*/  FSETP.NAN.AND P0, PT, R41, R41, PT ;  /* 0x000000292900720b */ /* 0x000fe40003f08000 */
[----:B------:R-:W-:-:S04]  /*2ef0*/  FSEL R33, R48, R33, P2 ;  /* 0x0000002130217208 */ /* 0x000fc80001000000 */
[----:B------:R-:W-:-:S04]  /*2f00*/  FSEL R33, R48, R33, P1 ;  /* 0x0000002130217208 */ /* 0x000fc80000800000 */
[----:B------:R-:W-:Y:S02]  /*2f10*/  FSETP.GT.AND P1, PT, R33, R49, PT ;  /* 0x000000312100720b */ /* 0x000fe40003f24000 */
[----:B------:R-:W-:Y:S02]  /*2f20*/  @P4 FSEL R41, R41, R47, P0 ;  /* 0x0000002f29294208 */ /* 0x000fe40000000000 */
[----:B------:R-:W-:Y:S02]  /*2f30*/  FSETP.NAN.AND P2, PT, R33, R33, PT ;  /* 0x000000212100720b */ /* 0x000fe40003f48000 */
[C---:B------:R-:W-:Y:S02]  /*2f40*/  FSETP.GEU.AND P4, PT, R41.reuse, R57, PT ;  /* 0x000000392900720b */ /* 0x040fe40003f8e000 */
[----:B------:R-:W-:-:S05]  /*2f50*/  FSETP.NAN.AND P0, PT, R41, R41, PT ;  /* 0x000000292900720b */ /* 0x000fca0003f08000 */
[----:B------:R-:W-:-:S04]  /*2f60*/  @!P1 FSEL R33, R33, R49, P2 ;  /* 0x0000003121219208 */ /* 0x000fc80001000000 */
        /* <DEDUP_REMOVED lines=9> */
[----:B------:R-:W-:Y:S01]  /*3000*/  FSETP.NAN.AND P0, PT, R41, R41, PT ;  /* 0x000000292900720b */ /* 0x000fe20003f08000 */
[----:B------:R-:W0:Y:S06]  /*3010*/  SHFL.BFLY PT, R0, R41, 0x10, 0x1f ;  /* 0x0e001f0029007f89 */ /* 0x000e2c00000e0000 */
[----:B------:R-:W-:-:S04]  /*3020*/  @!P1 FSEL R33, R33, R50, P2 ;  /* 0x0000003221219208 */ /* 0x000fc80001000000 */
[----:B------:R-:W-:Y:S02]  /*3030*/  FSETP.GT.AND P1, PT, R33, R35, PT ;  /* 0x000000232100720b */ /* 0x000fe40003f24000 */
[----:B0-----:R-:W-:-:S04]  /*3040*/  FSETP.GEU.AND P2, PT, R41, R0, PT ;  /* 0x000000002900720b */ /* 0x001fc80003f4e000 */
[----:B------:R-:W-:Y:S02]  /*3050*/  @!P0 FSEL R41, R41, R0, !P2 ;  /* 0x0000000029298208 */ /* 0x000fe40005000000 */
[----:B------:R-:W-:-:S03]  /*3060*/  FSETP.NAN.AND P0, PT, R33, R33, PT ;  /* 0x000000212100720b */ /* 0x000fc60003f08000 */
[----:B------:R-:W0:Y:S02]  /*3070*/  SHFL.BFLY PT, R0, R41, 0x8, 0x1f ;  /* 0x0d001f0029007f89 */ /* 0x000e2400000e0000 */
[----:B------:R-:W-:-:S04]  /*3080*/  @!P1 FSEL R33, R33, R35, P0 ;  /* 0x0000002321219208 */ /* 0x000fc80000000000 */
[C---:B------:R-:W-:Y:S02]  /*3090*/  FSETP.GT.AND P0, PT, R33.reuse, R51, PT ;  /* 0x000000332100720b */ /* 0x040fe40003f04000 */
[----:B------:R-:W-:-:S11]  /*30a0*/  FSETP.NAN.AND P1, PT, R33, R33, PT ;  /* 0x000000212100720b */ /* 0x000fd60003f28000 */
[----:B------:R-:W-:Y:S02]  /*30b0*/  @!P0 FSEL R33, R33, R51, P1 ;  /* 0x0000003321218208 */ /* 0x000fe40000800000 */
[----:B------:R-:W-:Y:S02]  /*30c0*/  FSETP.NAN.AND P0, PT, R41, R41, PT ;  /* 0x000000292900720b */ /* 0x000fe40003f08000 */
[----:B------:R-:W-:Y:S02]  /*30d0*/  FSETP.GT.AND P1, PT, R33, R36, PT ;  /* 0x000000242100720b */ /* 0x000fe40003f24000 */
[----:B0-----:R-:W-:Y:S02]  /*30e0*/  FSETP.GEU.AND P4, PT, R41, R0, PT ;  /* 0x000000002900720b */ /* 0x001fe40003f8e000 */
[----:B------:R-:W-:-:S09]  /*30f0*/  FSETP.NAN.AND P2, PT, R33, R33, PT ;  /* 0x000000212100720b */ /* 0x000fd20003f48000 */
[----:B------:R-:W-:Y:S02]  /*3100*/  @!P1 FSEL R33, R33, R36, P2 ;  /* 0x0000002421219208 */ /* 0x000fe40001000000 */
[----:B------:R-:W-:Y:S02]  /*3110*/  @P4 FSEL R41, R41, R0, P0 ;  /* 0x0000000029294208 */ /* 0x000fe40000000000 */
[CC--:B------:R-:W-:Y:S02]  /*3120*/  FSETP.GT.AND P0, PT, R33.reuse, R52.reuse, PT ;  /* 0x000000342100720b */ /* 0x0c0fe40003f04000 */
[C---:B------:R-:W-:Y:S01]  /*3130*/  FSETP.NAN.AND P1, PT, R33.reuse, R33, PT ;  /* 0x000000212100720b */ /* 0x040fe20003f28000 */
[----:B------:R-:W0:Y:S10]  /*3140*/  SHFL.BFLY PT, R0, R41, 0x4, 0x1f ;  /* 0x0c801f0029007f89 */ /* 0x000e3400000e0000 */
[----:B------:R-:W-:-:S04]  /*3150*/  @!P0 FSEL R33, R33, R52, P1 ;  /* 0x0000003421218208 */ /* 0x000fc80000800000 */
[C---:B------:R-:W-:Y:S02]  /*3160*/  FSETP.GT.AND P0, PT, R33.reuse, R37, PT ;  /* 0x000000252100720b */ /* 0x040fe40003f04000 */
[----:B------:R-:W-:Y:S02]  /*3170*/  FSETP.NAN.AND P1, PT, R33, R33, PT ;  /* 0x000000212100720b */ /* 0x000fe40003f28000 */
[----:B0-----:R-:W-:-:S09]  /*3180*/  FSETP.GEU.AND P2, PT, R41, R0, PT ;  /* 0x000000002900720b */ /* 0x001fd20003f4e000 */
[----:B------:R-:W-:Y:S02]  /*3190*/  @!P0 FSEL R33, R33, R37, P1 ;  /* 0x0000002521218208 */ /* 0x000fe40000800000 */
[----:B------:R-:W-:Y:S02]  /*31a0*/  FSETP.NAN.AND P0, PT, R41, R41, PT ;  /* 0x000000292900720b */ /* 0x000fe40003f08000 */
[----:B------:R-:W-:Y:S02]  /*31b0*/  FSETP.GT.AND P1, PT, R33, R53, PT ;  /* 0x000000352100720b */ /* 0x000fe40003f24000 */
[----:B------:R-:W-:Y:S02]  /*31c0*/  @P2 FSEL R41, R41, R0, P0 ;  /* 0x0000000029292208 */ /* 0x000fe40000000000 */
[----:B------:R-:W-:-:S03]  /*31d0*/  FSETP.NAN.AND P0, PT, R33, R33, PT ;  /* 0x000000212100720b */ /* 0x000fc60003f08000 */
[----:B------:R-:W0:Y:S06]  /*31e0*/  SHFL.BFLY PT, R0, R41, 0x2, 0x1f ;  /* 0x0c401f0029007f89 */ /* 0x000e2c00000e0000 */
        /* <DEDUP_REMOVED lines=10> */
[C---:B------:R-:W-:Y:S02]  /*3290*/  FSETP.GT.AND P0, PT, R33.reuse, R39, PT ;  /* 0x000000272100720b */ /* 0x040fe40003f04000 */
[----:B------:R-:W-:Y:S01]  /*32a0*/  FSETP.NAN.AND P1, PT, R33, R33, PT ;  /* 0x000000212100720b */ /* 0x000fe20003f28000 */
[----:B------:R-:W0:Y:S01]  /*32b0*/  SHFL.BFLY PT, R0, R41, 0x1, 0x1f ;  /* 0x0c201f0029007f89 */ /* 0x000e2200000e0000 */
[----:B------:R-:W-:-:S09]  /*32c0*/  FSETP.NAN.AND P4, PT, R41, R41, PT ;  /* 0x000000292900720b */ /* 0x000fd20003f88000 */
[----:B------:R-:W-:-:S04]  /*32d0*/  @!P0 FSEL R33, R33, R39, P1 ;  /* 0x0000002721218208 */ /* 0x000fc80000800000 */
[C---:B------:R-:W-:Y:S02]  /*32e0*/  FSETP.GT.AND P1, PT, R33.reuse, R55, PT ;  /* 0x000000372100720b */ /* 0x040fe40003f24000 */
[----:B------:R-:W-:Y:S02]  /*32f0*/  FSETP.NAN.AND P2, PT, R33, R33, PT ;  /* 0x000000212100720b */ /* 0x000fe40003f48000 */
[----:B0-----:R-:W-:-:S09]  /*3300*/  FSETP.GEU.AND P0, PT, R41, R0, PT ;  /* 0x000000002900720b */ /* 0x001fd20003f0e000 */
[----:B------:R-:W-:Y:S02]  /*3310*/  @!P1 FSEL R33, R33, R55, P2 ;  /* 0x0000003721219208 */ /* 0x000fe40001000000 */
[C---:B------:R-:W-:Y:S02]  /*3320*/  LOP3.LUT P1, RZ, R32.reuse, 0x1f, RZ, 0xc0, !PT ;  /* 0x0000001f20ff7812 */ /* 0x040fe4000782c0ff */
[----:B------:R-:W-:Y:S02]  /*3330*/  ISETP.GE.AND P2, PT, R32, 0x10, PT ;  /* 0x000000102000780c */ /* 0x000fe40003f46270 */
[----:B------:R-:W-:Y:S02]  /*3340*/  FSETP.GT.AND P5, PT, R33, R40, PT ;  /* 0x000000282100720b */ /* 0x000fe40003fa4000 */
[----:B------:R-:W-:Y:S02]  /*3350*/  @P0 SEL R41, R41, R0, P4 ;  /* 0x0000000029290207 */ /* 0x000fe40002000000 */
[----:B------:R-:W-:-:S05]  /*3360*/  FSETP.NAN.AND P0, PT, R33, R33, PT ;  /* 0x000000212100720b */ /* 0x000fca0003f08000 */
[----:B------:R-:W-:Y:S04]  /*3370*/  @!P1 STS [R4], R41 ;  /* 0x0000002904009388 */ /* 0x000fe80000000800 */
[----:B------:R-:W-:Y:S01]  /*3380*/  BAR.SYNC.DEFER_BLOCKING 0x0 ;  /* 0x0000000000007b1d */ /* 0x000fe20000010000 */
[----:B------:R-:W-:-:S04]  /*3390*/  @!P5 FSEL R33, R33, R40, P0 ;  /* 0x000000282121d208 */ /* 0x000fc80000000000 */
[C---:B------:R-:W-:Y:S01]  /*33a0*/  FSETP.NAN.AND P4, PT, R33.reuse, R33, PT ;  /* 0x000000212100720b */ /* 0x040fe20003f88000 */
[----:B------:R-:W0:Y:S04]  /*33b0*/  SHFL.BFLY PT, R0, R33, 0x10, 0x1f ;  /* 0x0e001f0021007f89 */ /* 0x000e2800000e0000 */
[----:B------:R-:W-:Y:S01]  /*33c0*/  @!P2 LDS R5, [R32.X4] ;  /* 0x000000002005a984 */ /* 0x000fe20000004800 */
[----:B0-----:R-:W-:-:S07]  /*33d0*/  FSETP.GT.AND P0, PT, R33, R0, PT ;  /* 0x000000002100720b */ /* 0x001fce0003f04000 */
[----:B------:R-:W-:-:S05]  /*33e0*/  @!P4 FSEL R33, R33, R0, P0 ;  /* 0x000000002121c208 */ /* 0x000fca0000000000 */
[----:B------:R-:W0:Y:S02]  /*33f0*/  SHFL.BFLY PT, R6, R33, 0x8, 0x1f ;  /* 0x0d001f0021067f89 */ /* 0x000e2400000e0000 */
[----:B0-----:R-:W-:Y:S02]  /*3400*/  FSETP.GT.AND P4, PT, R33, R6, PT ;  /* 0x000000062100720b */ /* 0x001fe40003f84000 */
[----:B------:R-:W0:Y:S01]  /*3410*/  SHFL.BFLY PT, R0, R5, 0x8, 0x1f ;  /* 0x0d001f0005007f89 */ /* 0x000e2200000e0000 */
[C---:B------:R-:W-:Y:S02]  /*3420*/  FSETP.NAN.AND P0, PT, R5.reuse, R5, PT ;  /* 0x000000050500720b */ /* 0x040fe40003f08000 */
[----:B0-----:R-:W-:-:S04]  /*3430*/  FSETP.GEU.AND P5, PT, R5, R0, PT ;  /* 0x000000000500720b */ /* 0x001fc80003fae000 */
[----:B------:R-:W-:Y:S02]  /*3440*/  FSEL R0, R5, R0, !P5 ;  /* 0x0000000005007208 */ /* 0x000fe40006800000 */
[----:B------:R-:W-:Y:S02]  /*3450*/  FSETP.NAN.AND P5, PT, R33, R33, PT ;  /* 0x000000212100720b */ /* 0x000fe40003fa8000 */
[----:B------:R-:W-:Y:S02]  /*3460*/  FSEL R7, R5, R0, P0 ;  /* 0x0000000005077208 */ /* 0x000fe40000000000 */
[----:B------:R-:W-:Y:S02]  /*3470*/  @!P4 FSEL R33, R33, R6, P5 ;  /* 0x000000062121c208 */ /* 0x000fe40002800000 */
[----:B------:R-:W-:Y:S01]  /*3480*/  FSETP.NAN.AND P0, PT, R7, R7, PT ;  /* 0x000000070700720b */ /* 0x000fe20003f08000 */
[----:B------:R-:W0:Y:S01]  /*3490*/  SHFL.BFLY PT, R0, R7, 0x4, 0x1f ;  /* 0x0c801f0007007f89 */ /* 0x000e2200000e0000 */
[----:B------:R-:W-:-:S03]  /*34a0*/  FSETP.NAN.AND P5, PT, R33, R33, PT ;  /* 0x000000212100720b */ /* 0x000fc60003fa8000 */
[----:B------:R-:W1:Y:S01]  /*34b0*/  SHFL.BFLY PT, R6, R33, 0x4, 0x1f ;  /* 0x0c801f0021067f89 */ /* 0x000e6200000e0000 */
[----:B0-----:R-:W-:Y:S02]  /*34c0*/  FSETP.GEU.AND P6, PT, R7, R0, PT ;  /* 0x000000000700720b */ /* 0x001fe40003fce000 */
[----:B-1----:R-:W-:-:S11]  /*34d0*/  FSETP.GT.AND P4, PT, R33, R6, PT ;  /* 0x000000062100720b */ /* 0x002fd60003f84000 */
[----:B------:R-:W-:Y:S02]  /*34e0*/  @P6 FSEL R7, R7, R0, P0 ;  /* 0x0000000007076208 */ /* 0x000fe40000000000 */
[----:B------:R-:W-:-:S03]  /*34f0*/  @!P4 FSEL R33, R33, R6, P5 ;  /* 0x000000062121c208 */ /* 0x000fc60002800000 */
[----:B------:R-:W0:Y:S01]  /*3500*/  SHFL.BFLY PT, R0, R7, 0x2, 0x1f ;  /* 0x0c401f0007007f89 */ /* 0x000e2200000e0000 */
[----:B------:R-:W-:Y:S02]  /*3510*/  FSETP.NAN.AND P0, PT, R7, R7, PT ;  /* 0x000000070700720b */ /* 0x000fe40003f08000 */
[----:B------:R-:W-:Y:S01]  /*3520*/  FSETP.NAN.AND P5, PT, R33, R33, PT ;  /* 0x000000212100720b */ /* 0x000fe20003fa8000 */
[----:B------:R-:W1:Y:S01]  /*3530*/  SHFL.BFLY PT, R6, R33, 0x2, 0x1f ;  /* 0x0c401f0021067f89 */ /* 0x000e6200000e0000 */
[----:B0-----:R-:W-:Y:S02]  /*3540*/  FSETP.GEU.AND P6, PT, R7, R0, PT ;  /* 0x000000000700720b */ /* 0x001fe40003fce000 */
[----:B-1----:R-:W-:-:S11]  /*3550*/  FSETP.GT.AND P4, PT, R33, R6, PT ;  /* 0x000000062100720b */ /* 0x002fd60003f84000 */
[----:B------:R-:W-:Y:S02]  /*3560*/  @P6 FSEL R7, R7, R0, P0 ;  /* 0x0000000007076208 */ /* 0x000fe40000000000 */
[C---:B------:R-:W-:Y:S02]  /*3570*/  LOP3.LUT P0, RZ, R32.reuse, 0xf, RZ, 0xc0, !PT ;  /* 0x0000000f20ff7812 */ /* 0x040fe4000780c0ff */
[----:B------:R-:W-:Y:S01]  /*3580*/  @!P4 FSEL R33, R33, R6, P5 ;  /* 0x000000062121c208 */ /* 0x000fe20002800000 */
[----:B------:R-:W0:Y:S01]  /*3590*/  SHFL.BFLY PT, R0, R7, 0x1, 0x1f ;  /* 0x0c201f0007007f89 */ /* 0x000e2200000e0000 */
[----:B------:R-:W-:Y:S02]  /*35a0*/  ISETP.LT.AND P0, PT, R32, 0x10, !P0 ;  /* 0x000000102000780c */ /* 0x000fe40004701270 */
[C---:B------:R-:W-:Y:S01]  /*35b0*/  FSETP.NAN.AND P6, PT, R7.reuse, R7, PT ;  /* 0x000000070700720b */ /* 0x040fe20003fc8000 */
[----:B------:R-:W1:Y:S01]  /*35c0*/  SHFL.BFLY PT, R6, R33, 0x1, 0x1f ;  /* 0x0c201f0021067f89 */ /* 0x000e6200000e0000 */
[----:B0-----:R-:W-:-:S02]  /*35d0*/  FSETP.GEU.AND P5, PT, R7, R0, PT ;  /* 0x000000000700720b */ /* 0x001fc40003fae000 */
[----:B-1----:R-:W-:-:S11]  /*35e0*/  FSETP.GT.AND P4, PT, R33, R6, PT ;  /* 0x000000062100720b */ /* 0x002fd60003f84000 */
[----:B------:R-:W-:Y:S02]  /*35f0*/  @P5 SEL R7, R7, R0, P6 ;  /* 0x0000000007075207 */ /* 0x000fe40003000000 */
[----:B------:R-:W-:-:S03]  /*3600*/  FSETP.NAN.AND P5, PT, R33, R33, PT ;  /* 0x000000212100720b */ /* 0x000fc60003fa8000 */
[----:B------:R-:W-:Y:S01]  /*3610*/  @P0 STS [R32.X4], R7 ;  /* 0x0000000720000388 */ /* 0x000fe20000004800 */
[----:B------:R-:W-:-:S03]  /*3620*/  @!P4 SEL R33, R33, R6, P5 ;  /* 0x000000062121c207 */ /* 0x000fc60002800000 */
[----:B------:R-:W-:Y:S06]  /*3630*/  BAR.SYNC.DEFER_BLOCKING 0x0 ;  /* 0x0000000000007b1d */ /* 0x000fec0000010000 */
[----:B------:R-:W-:Y:S04]  /*3640*/  LDS R0, [RZ] ;  /* 0x00000000ff007984 */ /* 0x000fe80000000800 */
[----:B------:R-:W-:Y:S06]  /*3650*/  BAR.SYNC.DEFER_BLOCKING 0x0 ;  /* 0x0000000000007b1d */ /* 0x000fec0000010000 */
[----:B------:R-:W-:Y:S04]  /*3660*/  @!P1 STS [R4], R33 ;  /* 0x0000002104009388 */ /* 0x000fe80000000800 */
[----:B------:R-:W-:Y:S06]  /*3670*/  BAR.SYNC.DEFER_BLOCKING 0x0 ;  /* 0x0000000000007b1d */ /* 0x000fec0000010000 */
[----:B------:R-:W0:Y:S04]  /*3680*/  @!P2 LDS R8, [R32.X4] ;  /* 0x000000002008a984 */ /* 0x000e280000004800 */
[----:B0-----:R-:W0:Y:S01]  /*3690*/  SHFL.BFLY PT, R5, R8, 0x8, 0x1f ;  /* 0x0d001f0008057f89 */ /* 0x001e2200000e0000 */
[----:B------:R-:W-:-:S02]  /*36a0*/  FSETP.NAN.AND P2, PT, R8, R8, PT ;  /* 0x000000080800720b */ /* 0x000fc40003f48000 */
[----:B0-----:R-:W-:-:S04]  /*36b0*/  FSETP.GT.AND P1, PT, R8, R5, PT ;  /* 0x000000050800720b */ /* 0x001fc80003f24000 */
[----:B------:R-:W-:-:S04]  /*36c0*/  FSEL R5, R8, R5, P1 ;  /* 0x0000000508057208 */ /* 0x000fc80000800000 */
[----:B------:R-:W-:-:S04]  /*36d0*/  FSEL R5, R8, R5, P2 ;  /* 0x0000000508057208 */ /* 0x000fc80001000000 */
[C---:B------:R-:W-:Y:S01]  /*36e0*/  FSETP.NAN.AND P2, PT, R5.reuse, R5, PT ;  /* 0x000000050500720b */ /* 0x040fe20003f48000 */
[----:B------:R-:W0:Y:S02]  /*36f0*/  SHFL.BFLY PT, R6, R5, 0x4, 0x1f ;  /* 0x0c801f0005067f89 */ /* 0x000e2400000e0000 */
[----:B0-----:R-:W-:-:S13]  /*3700*/  FSETP.GT.AND P1, PT, R5, R6, PT ;  /* 0x000000060500720b */ /* 0x001fda0003f24000 */
[----:B------:R-:W-:-:S04]  /*3710*/  @!P1 FSEL R5, R5, R6, P2 ;  /* 0x0000000605059208 */ /* 0x000fc80001000000 */
[C---:B------:R-:W-:Y:S01]  /*3720*/  FSETP.NAN.AND P2, PT, R5.reuse, R5, PT ;  /* 0x000000050500720b */ /* 0x040fe20003f48000 */
[----:B------:R-:W0:Y:S02]  /*3730*/  SHFL.BFLY PT, R4, R5, 0x2, 0x1f ;  /* 0x0c401f0005047f89 */ /* 0x000e2400000e0000 */
[----:B0-----:R-:W-:-:S13]  /*3740*/  FSETP.GT.AND P1, PT, R5, R4, PT ;  /* 0x000000040500720b */ /* 0x001fda0003f24000 */
[----:B------:R-:W-:-:S04]  /*3750*/  @!P1 FSEL R5, R5, R4, P2 ;  /* 0x0000000405059208 */ /* 0x000fc80001000000 */
[C---:B------:R-:W-:Y:S01]  /*3760*/  FSETP.NAN.AND P2, PT, R5.reuse, R5, PT ;  /* 0x000000050500720b */ /* 0x040fe20003f48000 */
[----:B------:R-:W0:Y:S02]  /*3770*/  SHFL.BFLY PT, R4, R5, 0x1, 0x1f ;  /* 0x0c201f0005047f89 */ /* 0x000e2400000e0000 */
[----:B0-----:R-:W-:-:S13]  /*3780*/  FSETP.GT.AND P1, PT, R5, R4, PT ;  /* 0x000000040500720b */ /* 0x001fda0003f24000 */
[----:B------:R-:W-:-:S05]  /*3790*/  @!P1 SEL R5, R5, R4, P2 ;  /* 0x0000000405059207 */ /* 0x000fca0001000000 */
[----:B------:R-:W-:Y:S04]  /*37a0*/  @P0 STS [R32.X4], R5 ;  /* 0x0000000520000388 */ /* 0x000fe80000004800 */
[----:B------:R-:W-:Y:S01]  /*37b0*/  BAR.SYNC.DEFER_BLOCKING 0x0 ;  /* 0x0000000000007b1d */ /* 0x000fe20000010000 */
[----:B------:R-:W-:-:S04]  /*37c0*/  FSETP.GE.AND P0, PT, R0, RZ, PT ;  /* 0x000000ff0000720b */ /* 0x000fc80003f06000 */
[----:B------:R-:W-:-:S05]  /*37d0*/  FSEL R4, R0, RZ, !P0 ;  /* 0x000000ff00047208 */ /* 0x000fca0004000000 */
[----:B------:R-:W-:-:S05]  /*37e0*/  FADD R4, RZ, -R4 ;  /* 0x80000004ff047221 */ /* 0x000fca0000000000 */
[----:B------:R-:W-:Y:S01]  /*37f0*/  FSETP.NAN.AND P1, PT, R4, R4, PT ;  /* 0x000000040400720b */ /* 0x000fe20003f28000 */
[----:B------:R-:W0:Y:S02]  /*3800*/  LDS R7, [RZ] ;  /* 0x00000000ff077984 */ /* 0x000e240000000800 */
[C---:B0-----:R-:W-:Y:S02]  /*3810*/  FSETP.GTU.AND P0, PT, R7.reuse, RZ, PT ;  /* 0x000000ff0700720b */ /* 0x041fe40003f0c000 */
[C---:B------:R-:W-:Y:S02]  /*3820*/  F2FP.BF16.PACK_AB R0, R7.reuse, R0 ;  /* 0x000000000700723e */ /* 0x040fe400000010ff */
[----:B------:R-:W-:Y:S02]  /*3830*/  FSEL R9, R7, RZ, P0 ;  /* 0x000000ff07097208 */ /* 0x000fe40000000000 */
[----:B------:R-:W-:Y:S02]  /*3840*/  PRMT R10, R0, 0x7610, R10 ;  /* 0x00007610000a7816 */ /* 0x000fe4000000000a */
[----:B------:R-:W-:-:S02]  /*3850*/  FSETP.GT.AND P0, PT, R4, R9, PT ;  /* 0x000000090400720b */ /* 0x000fc40003f04000 */
[----:B------:R-:W-:Y:S02]  /*3860*/  PRMT R11, R0, 0x7632, R11 ;  /* 0x00007632000b7816 */ /* 0x000fe4000000000b */
[----:B------:R-:W-:Y:S01]  /*3870*/  @!P1 FSEL R4, R4, R9, P0 ;  /* 0x0000000904049208 */ /* 0x000fe20000000000 */
[----:B------:R-:W-:Y:S01]  /*3880*/  IMAD.MOV.U32 R9, RZ, RZ, 0x2 ;  /* 0x00000002ff097424 */ /* 0x000fe200078e00ff */
[----:B------:R-:W-:-:S03]  /*3890*/  MOV R0, 0x3e800000 ;  /* 0x3e80000000007802 */ /* 0x000fc60000000f00 */
[----:B------:R-:W-:Y:S01]  /*38a0*/  FMUL R8, R4, 0.0078740157186985015869 ;  /* 0x3c01020404087820 */ /* 0x000fe20000400000 */
[----:B------:R-:W-:-:S04]  /*38b0*/  IMAD.WIDE R4, R30, R9, c[0x0][0x170] ;  /* 0x00005c001e047625 */ /* 0x000fc800078e0209 */
[----:B------:R-:W-:Y:S01]  /*38c0*/  FSETP.GT.AND P0, PT, R8, 9.9999997473787516356e-06, PT ;  /* 0x3727c5ac0800780b */ /* 0x000fe20003f04000 */
[----:B------:R-:W-:Y:S01]  /*38d0*/  IMAD.WIDE R6, R30, R9, c[0x0][0x178] ;  /* 0x00005e001e067625 */ /* 0x000fe200078e0209 */
[----:B------:R-:W-:-:S03]  /*38e0*/  FSETP.NAN.AND P1, PT, R8, R8, PT ;  /* 0x000000080800720b */ /* 0x000fc60003f28000 */
[----:B------:R-:W-:-:S08]  /*38f0*/  IMAD.MOV.U32 R9, RZ, RZ, RZ ;  /* 0x000000ffff097224 */ /* 0x000fd000078e00ff */
[----:B------:R-:W-:Y:S02]  /*3900*/  @!P0 FSEL R8, R8, 9.9999997473787516356e-06, P1 ;  /* 0x3727c5ac08088808 */ /* 0x000fe40000800000 */
[----:B------:R-:W-:Y:S02]  /*3910*/  LOP3.LUT P0, RZ, R32, 0x1ff, RZ, 0xc0, !PT ;  /* 0x000001ff20ff7812 */ /* 0x000fe4000780c0ff */
[C---:B------:R-:W-:Y:S02]  /*3920*/  FSETP.GT.AND P1, PT, |R8|.reuse, 8.50705917302346158658e+37, PT ;  /* 0x7e8000000800780b */ /* 0x040fe40003f24200 */
[----:B------:R-:W-:Y:S02]  /*3930*/  FSETP.GEU.AND P2, PT, |R8|, 1.175494350822287508e-38, PT ;  /* 0x008000000800780b */ /* 0x000fe40003f4e200 */
[----:B------:R-:W-:Y:S02]  /*3940*/  ISETP.LT.AND P0, PT, R30, 0x1010, !P0 ;  /* 0x000010101e00780c */ /* 0x000fe40004701270 */
[----:B------:R-:W-:-:S07]  /*3950*/  FSEL R0, R0, 1, P1 ;  /* 0x3f80000000007808 */ /* 0x000fce0000800000 */
[----:B------:R-:W-:Y:S02]  /*3960*/  @P1 FMUL R8, R8, 0.25 ;  /* 0x3e80000008081820 */ /* 0x000fe40000400000 */
[----:B------:R-:W-:Y:S02]  /*3970*/  @!P2 FMUL R0, R0, 16777216 ;  /* 0x4b8000000000a820 */ /* 0x000fe40000400000 */
[----:B------:R-:W-:Y:S01]  /*3980*/  @!P2 FMUL R8, R8, 16777216 ;  /* 0x4b8000000808a820 */ /* 0x000fe20000400000 */
[----:B------:R0:W-:Y:S03]  /*3990*/  @P0 STG.E.U16 [R4.64], R10 ;  /* 0x0000000a04000986 */ /* 0x0001e6000c101506 */
[----:B------:R-:W1:Y:S01]  /*39a0*/  MUFU.RCP R31, R8 ;  /* 0x00000008001f7308 */ /* 0x000e620000001000 */
[----:B------:R0:W-:Y:S01]  /*39b0*/  @P0 STG.E.U16 [R6.64], R11 ;  /* 0x0000000b06000986 */ /* 0x0001e2000c101506 */
[----:B------:R-:W-:Y:S01]  /*39c0*/  PLOP3.LUT P0, PT, PT, PT, PT, 0x80, 0x0 ;  /* 0x000000000000781c */ /* 0x000fe20003f0f070 */
[----:B01----:R-:W-:-:S05]  /*39d0*/  FMUL R31, R31, R0 ;  /* 0x000000001f1f7220 */ /* 0x003fca0000400000 */
.L_x_92:
[----:B------:R-:W-:Y:S01]  /*39e0*/  LOP3.LUT R33, R9, R28, RZ, 0xfc, !PT ;  /* 0x0000001c09217212 */ /* 0x000fe200078efcff */
[----:B------:R-:W-:Y:S01]  /*39f0*/  IMAD.U32 R4, RZ, RZ, UR4 ;  /* 0x00000004ff047e24 */ /* 0x000fe2000f8e00ff */
[----:B------:R-:W-:Y:S01]  /*3a00*/  MOV R0, UR4 ;  /* 0x0000000400007c02 */ /* 0x000fe20008000f00 */
[----:B------:R-:W-:Y:S01]  /*3a10*/  CS2R R24, SRZ ;  /* 0x0000000000187805 */ /* 0x000fe2000001ff00 */
[C---:B------:R-:W-:Y:S01]  /*3a20*/  ISETP.LT.U32.AND P1, PT, R33.reuse, 0x3c00, PT ;  /* 0x00003c002100780c */ /* 0x040fe20003f21070 */
[----:B------:R-:W-:Y:S01]  /*3a30*/  CS2R R26, SRZ ;  /* 0x00000000001a7805 */ /* 0x000fe2000001ff00 */
[----:B------:R-:W-:-:S02]  /*3a40*/  ISETP.GT.U32.AND P2, PT, R33, 0xbff, PT ;  /* 0x00000bff2100780c */ /* 0x000fc40003f44070 */
[----:B------:R-:W-:Y:S02]  /*3a50*/  ISETP.LT.U32.AND.EX P1, PT, R0, RZ, !P3, P1 ;  /* 0x000000ff0000720c */ /* 0x000fe40005f21110 */
[----:B------:R-:W-:Y:S02]  /*3a60*/  MOV R41, 0x4 ;  /* 0x0000000400297802 */ /* 0x000fe40000000f00 */
        /* <DEDUP_REMOVED lines=13> */
[C---:B------:R-:W-:Y:S01]  /*3b40*/  ISETP.LT.AND P5, PT, R30.reuse, 0x1010, !P2 ;  /* 0x000010101e00780c */ /* 0x040fe200057a1270 */
[----:B------:R-:W-:Y:S01]  /*3b50*/  CS2R R16, SRZ ;  /* 0x0000000000107805 */ /* 0x000fe2000001ff00 */
[----:B------:R-:W-:Y:S01]  /*3b60*/  MOV R37, 0x2 ;  /* 0x0000000200257802 */ /* 0x000fe20000000f00 */
[----:B------:R-:W-:Y:S01]  /*3b70*/  IMAD R36, R30, 0xc00, R38 ;  /* 0x00000c001e247824 */ /* 0x000fe200078e0226 */
[----:B------:R-:W-:Y:S01]  /*3b80*/  CS2R R18, SRZ ;  /* 0x0000000000127805 */ /* 0x000fe2000001ff00 */
[----:B------:R-:W-:Y:S01]  /*3b90*/  CS2R R12, SRZ ;  /* 0x00000000000c7805 */ /* 0x000fe2000001ff00 */
[----:B------:R-:W-:Y:S01]  /*3ba0*/  CS2R R14, SRZ ;  /* 0x00000000000e7805 */ /* 0x000fe2000001ff00 */
[-C--:B------:R-:W-:Y:S01]  /*3bb0*/  IMAD.WIDE R34, R33, R37.reuse, c[0x0][0x160] ;  /* 0x0000580021227625 */ /* 0x080fe200078e0225 */
[----:B------:R-:W-:Y:S01]  /*3bc0*/  CS2R R10, SRZ ;  /* 0x00000000000a7805 */ /* 0x000fe2000001ff00 */
[----:B0-----:R-:W-:Y:S01]  /*3bd0*/  CS2R R4, SRZ ;  /* 0x0000000000047805 */ /* 0x001fe2000001ff00 */
[----:B-1----:R-:W-:Y:S01]  /*3be0*/  CS2R R6, SRZ ;  /* 0x0000000000067805 */ /* 0x002fe2000001ff00 */
[----:B------:R-:W-:-:S02]  /*3bf0*/  IMAD.WIDE R36, R36, R37, c[0x0][0x160] ;  /* 0x0000580024247625 */ /* 0x000fc400078e0225 */
[----:B------:R0:W5:Y:S02]  /*3c00*/  @P5 LDG.E.EL.128 R16, [R34.64] ;  /* 0x0000000622105981 */ /* 0x000164000c2e1d00 */
[----:B------:R-:W-:Y:S02]  /*3c10*/  IMAD.IADD R38, R29, 0x1, R38 ;  /* 0x000000011d267824 */ /* 0x000fe400078e0226 */
[----:B------:R1:W5:Y:S01]  /*3c20*/  @P5 LDG.E.EL.128 R12, [R36.64] ;  /* 0x00000006240c5981 */ /* 0x000362000c2e1d00 */
[----:B------:R-:W-:Y:S02]  /*3c30*/  IMAD.IADD R40, R2, 0x1, R9 ;  /* 0x0000000102287824 */ /* 0x000fe400078e0209 */
[----:B------:R-:W-:Y:S01]  /*3c40*/  CS2R R8, SRZ ;  /* 0x0000000000087805 */ /* 0x000fe2000001ff00 */
        /* <DEDUP_REMOVED lines=13> */
[----:B------:R-:W-:-:S04]  /*3d20*/  FMUL R0, R25, R25 ;  /* 0x0000001919007220 */ /* 0x000fc80000400000 */
[----:B------:R-:W-:Y:S01]  /*3d30*/  FMUL R0, R0, R25 ;  /* 0x0000001900007220 */ /* 0x000fe20000400000 */
[----:B0-----:R-:W-:-:S06]  /*3d40*/  @P5 FADD R34, R32, 1 ;  /* 0x3f80000020225421 */ /* 0x001fcc0000000000 */
[----:B------:R-:W0:Y:S01]  /*3d50*/  @P5 MUFU.RCP R34, R34 ;  /* 0x0000002200225308 */ /* 0x000e220000001000 */
[----:B-1----:R-:W-:Y:S01]  /*3d60*/  FFMA R37, R0, 0.044714998453855514526, R25 ;  /* 0x3d37271300257823 */ /* 0x002fe20000000019 */
[----:B----4-:R-:W-:Y:S01]  /*3d70*/  @P5 MOV R39, 0x3f800000 ;  /* 0x3f80000000275802 */ /* 0x010fe20000000f00 */
[----:B------:R-:W-:Y:S01]  /*3d80*/  @!P5 IMAD.MOV.U32 R36, RZ, RZ, 0x3c80f082 ;  /* 0x3c80f082ff24d424 */ /* 0x000fe200078e00ff */
[----:B------:R-:W-:Y:S01]  /*3d90*/  @!P5 FMUL R35, R43, R43 ;  /* 0x0000002b2b23d220 */ /* 0x000fe20000400000 */
[----:B------:R-:W-:Y:S01]  /*3da0*/  FMUL R41, R37, 0.79788458347320556641 ;  /* 0x3f4c422a25297820 */ /* 0x000fe20000400000 */
[----:B------:R-:W-:Y:S02]  /*3db0*/  @P5 FSETP.GE.AND P4, PT, R42, 9.010913848876953125, PT ;  /* 0x41102cb42a00580b */ /* 0x000fe40003f86000 */
[----:B------:R-:W-:Y:S01]  /*3dc0*/  @!P5 FFMA.FTZ R0, R35, R36, -0.052303962409496307373 ;  /* 0xbd563cae2300d423 */ /* 0x000fe20000010024 */
[----:B------:R-:W-:Y:S01]  /*3dd0*/  FADD.FTZ R38, |R41|, -RZ ;  /* 0x800000ff29267221 */ /* 0x000fe20000010200 */
[----:B0-----:R-:W-:-:S02]  /*3de0*/  @P5 FFMA.FTZ R36, R34, -2, R39 ;  /* 0xc000000022245823 */ /* 0x001fc40000010027 */
[----:B------:R-:W-:-:S03]  /*3df0*/  @!P5 FFMA.FTZ R0, R35, R0, 0.1331529766321182251 ;  /* 0x3e0859412300d423 */ /* 0x000fc60000010000 */
[----:B------:R-:W-:Y:S02]  /*3e00*/  @P5 FSEL R36, R36, 1, !P4 ;  /* 0x3f80000024245808 */ /* 0x000fe40006000000 */
[----:B------:R-:W-:Y:S01]  /*3e10*/  FSETP.GE.AND P4, PT, R38, 0.60000002384185791016, PT ;  /* 0x3f19999a2600780b */ /* 0x000fe20003f86000 */
[----:B------:R-:W-:Y:S01]  /*3e20*/  @!P5 FFMA.FTZ R0, R35, R0, -0.33332768082618713379 ;  /* 0xbeaaa9ed2300d423 */ /* 0x000fe20000010000 */
[----:B------:R-:W-:Y:S01]  /*3e30*/  FMUL R37, R26, R26 ;  /* 0x0000001a1a257220 */ /* 0x000fe20000400000 */
[----:B------:R-:W-:Y:S02]  /*3e40*/  FMUL R34, R27, R27 ;  /* 0x0000001b1b227220 */ /* 0x000fe40000400000 */
[----:B------:R-:W-:Y:S01]  /*3e50*/  @!P5 FFMA.FTZ R0, R35, R0, RZ ;  /* 0x000000002300d223 */ /* 0x000fe200000100ff */
[----:B------:R-:W-:Y:S01]  /*3e60*/  FMUL R37, R37, R26 ;  /* 0x0000001a25257220 */ /* 0x000fe20000400000 */
[----:B------:R-:W-:Y:S01]  /*3e70*/  @P5 LOP3.LUT R32, R36, 0x80000000, R43, 0xf8, !PT ;  /* 0x8000000024205812 */ /* 0x000fe200078ef82b */
[----:B---3--:R-:W-:Y:S01]  /*3e80*/  FMUL R39, R20, R20 ;  /* 0x0000001414277220 */ /* 0x008fe20000400000 */
[----:B------:R-:W-:Y:S01]  /*3e90*/  @!P5 FFMA.FTZ R32, R43, R0, R43 ;  /* 0x000000002b20d223 */ /* 0x000fe2000001002b */
[----:B------:R-:W-:Y:S01]  /*3ea0*/  FMUL R36, R34, R27 ;  /* 0x0000001b22247220 */ /* 0x000fe20000400000 */
[----:B------:R-:W-:-:S02]  /*3eb0*/  FFMA R37, R37, 0.044714998453855514526, R26 ;  /* 0x3d37271325257823 */ /* 0x000fc4000000001a */
        /* <DEDUP_REMOVED lines=11> */
.L_x_48:
[----:B------:R-:W-:Y:S01]  /*3f70*/  IMAD.MOV.U32 R0, RZ, RZ, 0x3c80f082 ;  /* 0x3c80f082ff007424 */ /* 0x000fe200078e00ff */
[----:B------:R-:W-:-:S04]  /*3f80*/  FMUL R35, R41, R41 ;  /* 0x0000002929237220 */ /* 0x000fc80000400000 */
[----:B------:R-:W-:-:S04]  /*3f90*/  FFMA.FTZ R0, R35, R0, -0.052303962409496307373 ;  /* 0xbd563cae23007423 */ /* 0x000fc80000010000 */
[----:B------:R-:W-:-:S04]  /*3fa0*/  FFMA.FTZ R0, R35, R0, 0.1331529766321182251 ;  /* 0x3e08594123007423 */ /* 0x000fc80000010000 */
[----:B------:R-:W-:-:S04]  /*3fb0*/  FFMA.FTZ R0, R35, R0, -0.33332768082618713379 ;  /* 0xbeaaa9ed23007423 */ /* 0x000fc80000010000 */
[----:B------:R-:W-:-:S04]  /*3fc0*/  FFMA.FTZ R0, R35, R0, RZ ;  /* 0x0000000023007223 */ /* 0x000fc800000100ff */
[----:B------:R-:W-:Y:S02]  /*3fd0*/  FFMA.FTZ R34, R41, R0, R41 ;  /* 0x0000000029227223 */ /* 0x000fe40000010029 */
.L_x_49:
[----:B------:R-:W-:Y:S05]  /*3fe0*/  BSYNC B0 ;  /* 0x0000000000007941 */ /* 0x000fea0003800000 */
.L_x_47:
        /* <DEDUP_REMOVED lines=18> */
.L_x_51:
[----:B------:R-:W-:Y:S01]  /*4110*/  IMAD.MOV.U32 R0, RZ, RZ, 0x3c80f082 ;  /* 0x3c80f082ff007424 */ /* 0x000fe200078e00ff */
[----:B------:R-:W-:-:S04]  /*4120*/  FMUL R35, R40, R40 ;  /* 0x0000002828237220 */ /* 0x000fc80000400000 */
[----:B------:R-:W-:-:S04]  /*4130*/  FFMA.FTZ R0, R35, R0, -0.052303962409496307373 ;  /* 0xbd563cae23007423 */ /* 0x000fc80000010000 */
[----:B------:R-:W-:-:S04]  /*4140*/  FFMA.FTZ R0, R35, R0, 0.1331529766321182251 ;  /* 0x3e08594123007423 */ /* 0x000fc80000010000 */
[----:B------:R-:W-:-:S04]  /*4150*/  FFMA.FTZ R0, R35, R0, -0.33332768082618713379 ;  /* 0xbeaaa9ed23007423 */ /* 0x000fc80000010000 */
[----:B------:R-:W-:-:S04]  /*4160*/  FFMA.FTZ R0, R35, R0, RZ ;  /* 0x0000000023007223 */ /* 0x000fc800000100ff */
[----:B------:R-:W-:Y:S02]  /*4170*/  FFMA.FTZ R35, R40, R0, R40 ;  /* 0x0000000028237223 */ /* 0x000fe40000010028 */
.L_x_52:
[----:B------:R-:W-:Y:S05]  /*4180*/  BSYNC B0 ;  /* 0x0000000000007941 */ /* 0x000fea0003800000 */
.L_x_50:
        /* <DEDUP_REMOVED lines=18> */
.L_x_54:
[----:B------:R-:W-:Y:S01]  /*42b0*/  IMAD.MOV.U32 R0, RZ, RZ, 0x3c80f082 ;  /* 0x3c80f082ff007424 */ /* 0x000fe200078e00ff */
[----:B------:R-:W-:-:S04]  /*42c0*/  FMUL R37, R41, R41 ;  /* 0x0000002929257220 */ /* 0x000fc80000400000 */
[----:B------:R-:W-:-:S04]  /*42d0*/  FFMA.FTZ R0, R37, R0, -0.052303962409496307373 ;  /* 0xbd563cae25007423 */ /* 0x000fc80000010000 */
[----:B------:R-:W-:-:S04]  /*42e0*/  FFMA.FTZ R0, R37, R0, 0.1331529766321182251 ;  /* 0x3e08594125007423 */ /* 0x000fc80000010000 */
[----:B------:R-:W-:-:S04]  /*42f0*/  FFMA.FTZ R0, R37, R0, -0.33332768082618713379 ;  /* 0xbeaaa9ed25007423 */ /* 0x000fc80000010000 */
[----:B------:R-:W-:-:S04]  /*4300*/  FFMA.FTZ R0, R37, R0, RZ ;  /* 0x0000000025007223 */ /* 0x000fc800000100ff */
[----:B------:R-:W-:Y:S02]  /*4310*/  FFMA.FTZ R36, R41, R0, R41 ;  /* 0x0000000029247223 */ /* 0x000fe40000010029 */
.L_x_55:
[----:B------:R-:W-:Y:S05]  /*4320*/  BSYNC B0 ;  /* 0x0000000000007941 */ /* 0x000fea0003800000 */
.L_x_53:
        /* <DEDUP_REMOVED lines=18> */
.L_x_57:
[----:B------:R-:W-:Y:S01]  /*4450*/  IMAD.MOV.U32 R0, RZ, RZ, 0x3c80f082 ;  /* 0x3c80f082ff007424 */ /* 0x000fe200078e00ff */
[----:B------:R-:W-:-:S04]  /*4460*/  FMUL R37, R42, R42 ;  /* 0x0000002a2a257220 */ /* 0x000fc80000400000 */
[----:B------:R-:W-:-:S04]  /*4470*/  FFMA.FTZ R0, R37, R0, -0.052303962409496307373 ;  /* 0xbd563cae25007423 */ /* 0x000fc80000010000 */
[----:B------:R-:W-:-:S04]  /*4480*/  FFMA.FTZ R0, R37, R0, 0.1331529766321182251 ;  /* 0x3e08594125007423 */ /* 0x000fc80000010000 */
[----:B------:R-:W-:-:S04]  /*4490*/  FFMA.FTZ R0, R37, R0, -0.33332768082618713379 ;  /* 0xbeaaa9ed25007423 */ /* 0x000fc80000010000 */
[----:B------:R-:W-:-:S04]  /*44a0*/  FFMA.FTZ R0, R37, R0, RZ ;  /* 0x0000000025007223 */ /* 0x000fc800000100ff */
[----:B------:R-:W-:Y:S02]  /*44b0*/  FFMA.FTZ R37, R42, R0, R42 ;  /* 0x000000002a257223 */ /* 0x000fe4000001002a */
.L_x_58:
[----:B------:R-:W-:Y:S05]  /*44c0*/  BSYNC B0 ;  /* 0x0000000000007941 */ /* 0x000fea0003800000 */
.L_x_56:
        /* <DEDUP_REMOVED lines=18> */
.L_x_60:
[----:B------:R-:W-:Y:S01]  /*45f0*/  IMAD.MOV.U32 R0, RZ, RZ, 0x3c80f082 ;  /* 0x3c80f082ff007424 */ /* 0x000fe200078e00ff */
[----:B------:R-:W-:-:S04]  /*4600*/  FMUL R39, R43, R43 ;  /* 0x0000002b2b277220 */ /* 0x000fc80000400000 */
[----:B------:R-:W-:-:S04]  /*4610*/  FFMA.FTZ R0, R39, R0, -0.052303962409496307373 ;  /* 0xbd563cae27007423 */ /* 0x000fc80000010000 */
[----:B------:R-:W-:-:S04]  /*4620*/  FFMA.FTZ R0, R39, R0, 0.1331529766321182251 ;  /* 0x3e08594127007423 */ /* 0x000fc80000010000 */
[----:B------:R-:W-:-:S04]  /*4630*/  FFMA.FTZ R0, R39, R0, -0.33332768082618713379 ;  /* 0xbeaaa9ed27007423 */ /* 0x000fc80000010000 */
[----:B------:R-:W-:-:S04]  /*4640*/  FFMA.FTZ R0, R39, R0, RZ ;  /* 0x0000000027007223 */ /* 0x000fc800000100ff */
[----:B------:R-:W-:Y:S02]  /*4650*/  FFMA.FTZ R38, R43, R0, R43 ;  /* 0x000000002b267223 */ /* 0x000fe4000001002b */
.L_x_61:
[----:B------:R-:W-:Y:S05]  /*4660*/  BSYNC B0 ;  /* 0x0000000000007941 */ /* 0x000fea0003800000 */
.L_x_59:
        /* <DEDUP_REMOVED lines=18> */
.L_x_63:
[----:B------:R-:W-:Y:S01]  /*4790*/  IMAD.MOV.U32 R0, RZ, RZ, 0x3c80f082 ;  /* 0x3c80f082ff007424 */ /* 0x000fe200078e00ff */
[----:B------:R-:W-:-:S04]  /*47a0*/  FMUL R39, R44, R44 ;  /* 0x0000002c2c277220 */ /* 0x000fc80000400000 */
[----:B------:R-:W-:-:S04]  /*47b0*/  FFMA.FTZ R0, R39, R0, -0.052303962409496307373 ;  /* 0xbd563cae27007423 */ /* 0x000fc80000010000 */
[----:B------:R-:W-:-:S04]  /*47c0*/  FFMA.FTZ R0, R39, R0, 0.1331529766321182251 ;  /* 0x3e08594127007423 */ /* 0x000fc80000010000 */
[----:B------:R-:W-:-:S04]  /*47d0*/  FFMA.FTZ R0, R39, R0, -0.33332768082618713379 ;  /* 0xbeaaa9ed27007423 */ /* 0x000fc80000010000 */
[----:B------:R-:W-:-:S04]  /*47e0*/  FFMA.FTZ R0, R39, R0, RZ ;  /* 0x0000000027007223 */ /* 0x000fc800000100ff */
[----:B------:R-:W-:Y:S02]  /*47f0*/  FFMA.FTZ R39, R44, R0, R44 ;  /* 0x000000002c277223 */ /* 0x000fe4000001002c */
.L_x_64:
[----:B------:R-:W-:Y:S05]  /*4800*/  BSYNC B0 ;  /* 0x0000000000007941 */ /* 0x000fea0003800000 */
.L_x_62:
        /* <DEDUP_REMOVED lines=18> */
.L_x_66:
[----:B------:R-:W-:Y:S01]  /*4930*/  IMAD.MOV.U32 R0, RZ, RZ, 0x3c80f082 ;  /* 0x3c80f082ff007424 */ /* 0x000fe200078e00ff */
[----:B------:R-:W-:-:S04]  /*4940*/  FMUL R41, R45, R45 ;  /* 0x0000002d2d297220 */ /* 0x000fc80000400000 */
[----:B------:R-:W-:-:S04]  /*4950*/  FFMA.FTZ R0, R41, R0, -0.052303962409496307373 ;  /* 0xbd563cae29007423 */ /* 0x000fc80000010000 */
[----:B------:R-:W-:-:S04]  /*4960*/  FFMA.FTZ R0, R41, R0, 0.1331529766321182251 ;  /* 0x3e08594129007423 */ /* 0x000fc80000010000 */
[----:B------:R-:W-:-:S04]  /*4970*/  FFMA.FTZ R0, R41, R0, -0.33332768082618713379 ;  /* 0xbeaaa9ed29007423 */ /* 0x000fc80000010000 */
[----:B------:R-:W-:-:S04]  /*4980*/  FFMA.FTZ R0, R41, R0, RZ ;  /* 0x0000000029007223 */ /* 0x000fc800000100ff */
[----:B------:R-:W-:Y:S02]  /*4990*/  FFMA.FTZ R40, R45, R0, R45 ;  /* 0x000000002d287223 */ /* 0x000fe4000001002d */
.L_x_67:
[----:B------:R-:W-:Y:S05]  /*49a0*/  BSYNC B0 ;  /* 0x0000000000007941 */ /* 0x000fea0003800000 */
.L_x_65:
        /* <DEDUP_REMOVED lines=18> */
.L_x_69:
[----:B------:R-:W-:Y:S01]  /*4ad0*/  IMAD.MOV.U32 R0, RZ, RZ, 0x3c80f082 ;  /* 0x3c80f082ff007424 */ /* 0x000fe200078e00ff */
[----:B------:R-:W-:-:S04]  /*4ae0*/  FMUL R41, R46, R46 ;  /* 0x0000002e2e297220 */ /* 0x000fc80000400000 */
[----:B------:R-:W-:-:S04]  /*4af0*/  FFMA.FTZ R0, R41, R0, -0.052303962409496307373 ;  /* 0xbd563cae29007423 */ /* 0x000fc80000010000 */
[----:B------:R-:W-:-:S04]  /*4b00*/  FFMA.FTZ R0, R41, R0, 0.1331529766321182251 ;  /* 0x3e08594129007423 */ /* 0x000fc80000010000 */
[----:B------:R-:W-:-:S04]  /*4b10*/  FFMA.FTZ R0, R41, R0, -0.33332768082618713379 ;  /* 0xbeaaa9ed29007423 */ /* 0x000fc80000010000 */
[----:B------:R-:W-:-:S04]  /*4b20*/  FFMA.FTZ R0, R41, R0, RZ ;  /* 0x0000000029007223 */ /* 0x000fc800000100ff */
[----:B------:R-:W-:Y:S02]  /*4b30*/  FFMA.FTZ R41, R46, R0, R46 ;  /* 0x000000002e297223 */ /* 0x000fe4000001002e */
.L_x_70:
[----:B------:R-:W-:Y:S05]  /*4b40*/  BSYNC B0 ;  /* 0x0000000000007941 */ /* 0x000fea0003800000 */
.L_x_68:
        /* <DEDUP_REMOVED lines=18> */
.L_x_72:
[----:B------:R-:W-:Y:S01]  /*4c70*/  IMAD.MOV.U32 R0, RZ, RZ, 0x3c80f082 ;  /* 0x3c80f082ff007424 */ /* 0x000fe200078e00ff */
[----:B------:R-:W-:-:S04]  /*4c80*/  FMUL R43, R47, R47 ;  /* 0x0000002f2f2b7220 */ /* 0x000fc80000400000 */
[----:B------:R-:W-:-:S04]  /*4c90*/  FFMA.FTZ R0, R43, R0, -0.052303962409496307373 ;  /* 0xbd563cae2b007423 */ /* 0x000fc80000010000 */
[----:B------:R-:W-:-:S04]  /*4ca0*/  FFMA.FTZ R0, R43, R0, 0.1331529766321182251 ;  /* 0x3e0859412b007423 */ /* 0x000fc80000010000 */
[----:B------:R-:W-:-:S04]  /*4cb0*/  FFMA.FTZ R0, R43, R0, -0.33332768082618713379 ;  /* 0xbeaaa9ed2b007423 */ /* 0x000fc80000010000 */
[----:B------:R-:W-:-:S04]  /*4cc0*/  FFMA.FTZ R0, R43, R0, RZ ;  /* 0x000000002b007223 */ /* 0x000fc800000100ff */
[----:B------:R-:W-:Y:S02]  /*4cd0*/  FFMA.FTZ R43, R47, R0, R47 ;  /* 0x000000002f2b7223 */ /* 0x000fe4000001002f */
.L_x_73:
[----:B------:R-:W-:Y:S05]  /*4ce0*/  BSYNC B0 ;  /* 0x0000000000007941 */ /* 0x000fea0003800000 */
.L_x_71:
        /* <DEDUP_REMOVED lines=18> */
.L_x_75:
[----:B------:R-:W-:Y:S01]  /*4e10*/  IMAD.MOV.U32 R0, RZ, RZ, 0x3c80f082 ;  /* 0x3c80f082ff007424 */ /* 0x000fe200078e00ff */
[----:B------:R-:W-:-:S04]  /*4e20*/  FMUL R45, R49, R49 ;  /* 0x00000031312d7220 */ /* 0x000fc80000400000 */
[----:B------:R-:W-:-:S04]  /*4e30*/  FFMA.FTZ R0, R45, R0, -0.052303962409496307373 ;  /* 0xbd563cae2d007423 */ /* 0x000fc80000010000 */
[----:B------:R-:W-:-:S04]  /*4e40*/  FFMA.FTZ R0, R45, R0, 0.1331529766321182251 ;  /* 0x3e0859412d007423 */ /* 0x000fc80000010000 */
[----:B------:R-:W-:-:S04]  /*4e50*/  FFMA.FTZ R0, R45, R0, -0.33332768082618713379 ;  /* 0xbeaaa9ed2d007423 */ /* 0x000fc80000010000 */
[----:B------:R-:W-:-:S04]  /*4e60*/  FFMA.FTZ R0, R45, R0, RZ ;  /* 0x000000002d007223 */ /* 0x000fc800000100ff */
[----:B------:R-:W-:Y:S02]  /*4e70*/  FFMA.FTZ R42, R49, R0, R49 ;  /* 0x00000000312a7223 */ /* 0x000fe40000010031 */
.L_x_76:
[----:B------:R-:W-:Y:S05]  /*4e80*/  BSYNC B0 ;  /* 0x0000000000007941 */ /* 0x000fea0003800000 */
.L_x_74:
        /* <DEDUP_REMOVED lines=18> */
.L_x_78:
[----:B------:R-:W-:Y:S01]  /*4fb0*/  IMAD.MOV.U32 R0, RZ, RZ, 0x3c80f082 ;  /* 0x3c80f082ff007424 */ /* 0x000fe200078e00ff */
[----:B------:R-:W-:-:S04]  /*4fc0*/  FMUL R45, R50, R50 ;  /* 0x00000032322d7220 */ /* 0x000fc80000400000 */
[----:B------:R-:W-:-:S04]  /*4fd0*/  FFMA.FTZ R0, R45, R0, -0.052303962409496307373 ;  /* 0xbd563cae2d007423 */ /* 0x000fc80000010000 */
[----:B------:R-:W-:-:S04]  /*4fe0*/  FFMA.FTZ R0, R45, R0, 0.1331529766321182251 ;  /* 0x3e0859412d007423 */ /* 0x000fc80000010000 */
[----:B------:R-:W-:-:S04]  /*4ff0*/  FFMA.FTZ R0, R45, R0, -0.33332768082618713379 ;  /* 0xbeaaa9ed2d007423 */ /* 0x000fc80000010000 */
[----:B------:R-:W-:-:S04]  /*5000*/  FFMA.FTZ R0, R45, R0, RZ ;  /* 0x000000002d007223 */ /* 0x000fc800000100ff */
[----:B------:R-:W-:Y:S02]  /*5010*/  FFMA.FTZ R46, R50, R0, R50 ;  /* 0x00000000322e7223 */ /* 0x000fe40000010032 */
.L_x_79:
[----:B------:R-:W-:Y:S05]  /*5020*/  BSYNC B0 ;  /* 0x0000000000007941 */ /* 0x000fea0003800000 */
.L_x_77:
        /* <DEDUP_REMOVED lines=18> */
.L_x_81:
[----:B------:R-:W-:Y:S01]  /*5150*/  IMAD.MOV.U32 R0, RZ, RZ, 0x3c80f082 ;  /* 0x3c80f082ff007424 */ /* 0x000fe200078e00ff */
[----:B------:R-:W-:-:S04]  /*5160*/  FMUL R45, R51, R51 ;  /* 0x00000033332d7220 */ /* 0x000fc80000400000 */
[----:B------:R-:W-:-:S04]  /*5170*/  FFMA.FTZ R0, R45, R0, -0.052303962409496307373 ;  /* 0xbd563cae2d007423 */ /* 0x000fc80000010000 */
[----:B------:R-:W-:-:S04]  /*5180*/  FFMA.FTZ R0, R45, R0, 0.1331529766321182251 ;  /* 0x3e0859412d007423 */ /* 0x000fc80000010000 */
[----:B------:R-:W-:-:S04]  /*5190*/  FFMA.FTZ R0, R45, R0, -0.33332768082618713379 ;  /* 0xbeaaa9ed2d007423 */ /* 0x000fc80000010000 */
[----:B------:R-:W-:-:S04]  /*51a0*/  FFMA.FTZ R0, R45, R0, RZ ;  /* 0x000000002d007223 */ /* 0x000fc800000100ff */
[----:B------:R-:W-:Y:S02]  /*51b0*/  FFMA.FTZ R44, R51, R0, R51 ;  /* 0x00000000332c7223 */ /* 0x000fe40000010033 */
.L_x_82:
[----:B------:R-:W-:Y:S05]  /*51c0*/  BSYNC B0 ;  /* 0x0000000000007941 */ /* 0x000fea0003800000 */
.L_x_80:
        /* <DEDUP_REMOVED lines=17> */
.L_x_84:
[----:B------:R-:W-:Y:S01]  /*52e0*/  IMAD.MOV.U32 R0, RZ, RZ, 0x3c80f082 ;  /* 0x3c80f082ff007424 */ /* 0x000fe200078e00ff */
[----:B------:R-:W-:-:S04]  /*52f0*/  FMUL R45, R50, R50 ;  /* 0x00000032322d7220 */ /* 0x000fc80000400000 */
[----:B------:R-:W-:-:S04]  /*5300*/  FFMA.FTZ R0, R45, R0, -0.052303962409496307373 ;  /* 0xbd563cae2d007423 */ /* 0x000fc80000010000 */
[----:B------:R-:W-:-:S04]  /*5310*/  FFMA.FTZ R0, R45, R0, 0.1331529766321182251 ;  /* 0x3e0859412d007423 */ /* 0x000fc80000010000 */
[----:B------:R-:W-:-:S04]  /*5320*/  FFMA.FTZ R0, R45, R0, -0.33332768082618713379 ;  /* 0xbeaaa9ed2d007423 */ /* 0x000fc80000010000 */
[----:B------:R-:W-:-:S04]  /*5330*/  FFMA.FTZ R0, R45, R0, RZ ;  /* 0x000000002d007223 */ /* 0x000fc800000100ff */
[----:B------:R-:W-:Y:S02]  /*5340*/  FFMA.FTZ R45, R50, R0, R50 ;  /* 0x00000000322d7223 */ /* 0x000fe40000010032 */
.L_x_85:
[----:B------:R-:W-:Y:S05]  /*5350*/  BSYNC B0 ;  /* 0x0000000000007941 */ /* 0x000fea0003800000 */
.L_x_83:
        /* <DEDUP_REMOVED lines=16> */
.L_x_87:
[----:B------:R-:W-:Y:S01]  /*5460*/  IMAD.MOV.U32 R0, RZ, RZ, 0x3c80f082 ;  /* 0x3c80f082ff007424 */ /* 0x000fe200078e00ff */
[----:B------:R-:W-:-:S04]  /*5470*/  FMUL R47, R50, R50 ;  /* 0x00000032322f7220 */ /* 0x000fc80000400000 */
[----:B------:R-:W-:-:S04]  /*5480*/  FFMA.FTZ R0, R47, R0, -0.052303962409496307373 ;  /* 0xbd563cae2f007423 */ /* 0x000fc80000010000 */
[----:B------:R-:W-:-:S04]  /*5490*/  FFMA.FTZ R0, R47, R0, 0.1331529766321182251 ;  /* 0x3e0859412f007423 */ /* 0x000fc80000010000 */
[----:B------:R-:W-:-:S04]  /*54a0*/  FFMA.FTZ R0, R47, R0, -0.33332768082618713379 ;  /* 0xbeaaa9ed2f007423 */ /* 0x000fc80000010000 */
[----:B------:R-:W-:-:S04]  /*54b0*/  FFMA.FTZ R0, R47, R0, RZ ;  /* 0x000000002f007223 */ /* 0x000fc800000100ff */
[----:B------:R-:W-:Y:S02]  /*54c0*/  FFMA.FTZ R47, R50, R0, R50 ;  /* 0x00000000322f7223 */ /* 0x000fe40000010032 */
.L_x_88:
[----:B------:R-:W-:Y:S05]  /*54d0*/  BSYNC B0 ;  /* 0x0000000000007941 */ /* 0x000fea0003800000 */
.L_x_86:
[----:B------:R-:W-:Y:S01]  /*54e0*/  FMUL R49, R49, 0.79788458347320556641 ;  /* 0x3f4c422a31317820 */ /* 0x000fe20000400000 */
[----:B------:R-:W-:Y:S01]  /*54f0*/  FMUL R66, R26, 0.5 ;  /* 0x3f0000001a427820 */ /* 0x000fe20000400000 */
[----:B------:R-:W-:Y:S01]  /*5500*/  FMUL R72, R8, 0.5 ;  /* 0x3f00000008487820 */ /* 0x000fe20000400000 */
[----:B------:R-:W-:Y:S01]  /*5510*/  FMUL R70, R22, 0.5 ;  /* 0x3f00000016467820 */ /* 0x000fe20000400000 */
[----:B------:R-:W-:Y:S01]  /*5520*/  FADD.FTZ R55, |R49|, -RZ ;  /* 0x800000ff31377221 */ /* 0x000fe20000010200 */
[C---:B------:R-:W-:Y:S01]  /*5530*/  PRMT R8, R17.reuse, 0x7632, R8 ;  /* 0x0000763211087816 */ /* 0x040fe20000000008 */
[----:B------:R-:W-:Y:S01]  /*5540*/  IMAD.U32 R26, R17, 0x10000, RZ ;  /* 0x00010000111a7824 */ /* 0x000fe200078e00ff */
[----:B------:R-:W-:Y:S01]  /*5550*/  FMUL R68, R20, 0.5 ;  /* 0x3f00000014447820 */ /* 0x000fe20000400000 */
[----:B------:R-:W-:Y:S01]  /*5560*/  FMUL R53, R21, 0.5 ;  /* 0x3f00000015357820 */ /* 0x000fe20000400000 */
[----:B------:R-:W-:Y:S01]  /*5570*/  FSETP.GE.AND P4, PT, R55, 0.60000002384185791016, PT ;  /* 0x3f19999a3700780b */ /* 0x000fe20003f86000 */
[----:B------:R-:W-:Y:S01]  /*5580*/  IMAD.U32 R54, R19, 0x10000, RZ ;  /* 0x0001000013367824 */ /* 0x000fe200078e00ff */
[C---:B------:R-:W-:Y:S01]  /*5590*/  PRMT R0, R16.reuse, 0x7632, R0 ;  /* 0x0000763210007816 */ /* 0x040fe20000000000 */
[----:B------:R-:W-:Y:S01]  /*55a0*/  BSSY B0, `(.L_x_89) ;  /* 0x0000032000007945 */ /* 0x000fe20003800000 */
[----:B------:R-:W-:Y:S01]  /*55b0*/  SHF.L.U32 R22, R16, 0x10, RZ ;  /* 0x0000001010167819 */ /* 0x000fe200000006ff */
[----:B------:R-:W-:Y:S01]  /*55c0*/  IMAD.U32 R16, R13, 0x10000, RZ ;  /* 0x000100000d107824 */ /* 0x000fe200078e00ff */
[----:B------:R-:W-:Y:S01]  /*55d0*/  PRMT R17, R18, 0x7632, R17 ;  /* 0x0000763212117816 */ /* 0x000fe20000000011 */
[----:B------:R-:W-:Y:S01]  /*55e0*/  FMUL R51, R24, 0.5 ;  /* 0x3f00000018337820 */ /* 0x000fe20000400000 */
[----:B------:R-:W-:Y:S01]  /*55f0*/  SHF.L.U32 R50, R18, 0x10, RZ ;  /* 0x0000001012327819 */ /* 0x000fe200000006ff */
[----:B------:R-:W-:Y:S01]  /*5600*/  IMAD.U32 R48, R8, 0x10000, RZ ;  /* 0x0001000008307824 */ /* 0x000fe200078e00ff */
[----:B------:R-:W-:Y:S01]  /*5610*/  PRMT R18, R19, 0x7632, R18 ;  /* 0x0000763213127816 */ /* 0x000fe20000000012 */
[----:B------:R-:W-:Y:S01]  /*5620*/  FMUL R25, R25, 0.5 ;  /* 0x3f00000019197820 */ /* 0x000fe20000400000 */
        /* <DEDUP_REMOVED lines=8> */
[----:B------:R-:W-:Y:S01]  /*56b0*/  SHF.L.U32 R58, R12, 0x10, RZ ;  /* 0x000000100c3a7819 */ /* 0x000fe200000006ff */
[----:B------:R-:W-:Y:S01]  /*56c0*/  FMUL R11, R11, 0.5 ;  /* 0x3f0000000b0b7820 */ /* 0x000fe20000400000 */
[----:B------:R-:W-:Y:S01]  /*56d0*/  FMUL R4, R4, 0.5 ;  /* 0x3f00000004047820 */ /* 0x000fe20000400000 */
[----:B------:R-:W-:Y:S01]  /*56e0*/  FMUL R5, R5, 0.5 ;  /* 0x3f00000005057820 */ /* 0x000fe20000400000 */
[----:B------:R-:W-:Y:S01]  /*56f0*/  FMUL R6, R6, 0.5 ;  /* 0x3f00000006067820 */ /* 0x000fe20000400000 */
[----:B------:R-:W-:Y:S01]  /*5700*/  FMUL R7, R7, 0.5 ;  /* 0x3f00000007077820 */ /* 0x000fe20000400000 */
[----:B------:R-:W-:Y:S01]  /*5710*/  SHF.L.U32 R14, R14, 0x10, RZ ;  /* 0x000000100e0e7819 */ /* 0x000fe200000006ff */
[----:B------:R-:W-:Y:S01]  /*5720*/  IMAD.U32 R12, R15, 0x10000, RZ ;  /* 0x000100000f0c7824 */ /* 0x000fe200078e00ff */
[----:B------:R-:W-:Y:S01]  /*5730*/  SHF.L.U32 R24, R0, 0x10, RZ ;  /* 0x0000001000187819 */ /* 0x000fe200000006ff */
[----:B------:R-:W-:Y:S01]  /*5740*/  IMAD.U32 R56, R18, 0x10000, RZ ;  /* 0x0001000012387824 */ /* 0x000fe200078e00ff */
[----:B------:R-:W-:Y:S01]  /*5750*/  SHF.L.U32 R52, R17, 0x10, RZ ;  /* 0x0000001011347819 */ /* 0x000fe200000006ff */
[----:B------:R-:W-:Y:S01]  /*5760*/  IMAD.U32 R62, R20, 0x10000, RZ ;  /* 0x00010000143e7824 */ /* 0x000fe200078e00ff */
[----:B------:R-:W-:Y:S01]  /*5770*/  SHF.L.U32 R60, R19, 0x10, RZ ;  /* 0x00000010133c7819 */ /* 0x000fe200000006ff */
[----:B------:R-:W-:Y:S01]  /*5780*/  IMAD.U32 R64, R21, 0x10000, RZ ;  /* 0x0001000015407824 */ /* 0x000fe200078e00ff */
[----:B------:R-:W-:Y:S01]  /*5790*/  SHF.L.U32 R8, R13, 0x10, RZ ;  /* 0x000000100d087819 */ /* 0x000fe200000006ff */
[----:B------:R-:W-:Y:S05]  /*57a0*/  @!P4 BRA `(.L_x_90) ;  /* 0x000000a00000c947 */ /* 0x000fea0003800000 */
[----:B------:R-:W-:Y:S01]  /*57b0*/  FMUL R13, R55, 2.8853900432586669922 ;  /* 0x4038aa3b370d7820 */ /* 0x000fe20000400000 */
[----:B------:R-:W-:-:S02]  /*57c0*/  MOV R0, 0x3f800000 ;  /* 0x3f80000000007802 */ /* 0x000fc40000000f00 */
        /* <DEDUP_REMOVED lines=8> */
.L_x_90:
[----:B------:R-:W-:Y:S01]  /*5850*/  IMAD.MOV.U32 R0, RZ, RZ, 0x3c80f082 ;  /* 0x3c80f082ff007424 */ /* 0x000fe200078e00ff */
[----:B------:R-:W-:-:S04]  /*5860*/  FMUL R13, R49, R49 ;  /* 0x00000031310d7220 */ /* 0x000fc80000400000 */
[----:B------:R-:W-:-:S04]  /*5870*/  FFMA.FTZ R0, R13, R0, -0.052303962409496307373 ;  /* 0xbd563cae0d007423 */ /* 0x000fc80000010000 */
[----:B------:R-:W-:-:S04]  /*5880*/  FFMA.FTZ R0, R13, R0, 0.1331529766321182251 ;  /* 0x3e0859410d007423 */ /* 0x000fc80000010000 */
[----:B------:R-:W-:-:S04]  /*5890*/  FFMA.FTZ R0, R13, R0, -0.33332768082618713379 ;  /* 0xbeaaa9ed0d007423 */ /* 0x000fc80000010000 */
[----:B------:R-:W-:-:S04]  /*58a0*/  FFMA.FTZ R0, R13, R0, RZ ;  /* 0x000000000d007223 */ /* 0x000fc800000100ff */
[----:B------:R-:W-:Y:S02]  /*58b0*/  FFMA.FTZ R0, R0, R49, R49 ;  /* 0x0000003100007223 */ /* 0x000fe40000010031 */
.L_x_91:
[----:B------:R-:W-:Y:S05]  /*58c0*/  BSYNC B0 ;  /* 0x0000000000007941 */ /* 0x000fea0003800000 */
.L_x_89:
[----:B------:R-:W-:Y:S01]  /*58d0*/  FADD R36, R36, 1 ;  /* 0x3f80000024247421 */ /* 0x000fe20000000000 */
[----:B------:R-:W-:Y:S01]  /*58e0*/  FADD R35, R35, 1 ;  /* 0x3f80000023237421 */ /* 0x000fe20000000000 */
[----:B------:R-:W-:Y:S01]  /*58f0*/  FADD R34, R34, 1 ;  /* 0x3f80000022227421 */ /* 0x000fe20000000000 */
[----:B------:R-:W-:Y:S01]  /*5900*/  FADD R32, R32, 1 ;  /* 0x3f80000020207421 */ /* 0x000fe20000000000 */
[----:B------:R-:W-:Y:S01]  /*5910*/  @P2 FMUL R48, R36, R27 ;  /* 0x0000001b24302220 */ /* 0x000fe20000400000 */
[----:B------:R-:W-:Y:S01]  /*5920*/  @P2 FMUL R26, R35, R66 ;  /* 0x00000042231a2220 */ /* 0x000fe20000400000 */
[----:B------:R-:W-:Y:S01]  /*5930*/  @P2 FMUL R24, R34, R25 ;  /* 0x0000001922182220 */ /* 0x000fe20000400000 */
[----:B------:R-:W-:Y:S01]  /*5940*/  @P2 FMUL R22, R32, R51 ;  /* 0x0000003320162220 */ /* 0x000fe20000400000 */
[C---:B------:R-:W-:Y:S01]  /*5950*/  FMUL R18, R31.reuse, R48 ;  /* 0x000000301f127220 */ /* 0x040fe20000400000 */
[C---:B------:R-:W-:Y:S01]  /*5960*/  FMUL R17, R31.reuse, R26 ;  /* 0x0000001a1f117220 */ /* 0x040fe20000400000 */
[C---:B------:R-:W-:Y:S01]  /*5970*/  FMUL R15, R31.reuse, R24 ;  /* 0x000000181f0f7220 */ /* 0x040fe20000400000 */
[----:B------:R-:W-:Y:S01]  /*5980*/  FMUL R13, R31, R22 ;  /* 0x000000161f0d7220 */ /* 0x000fe20000400000 */
[----:B------:R-:W-:Y:S01]  /*5990*/  FADD R37, R37, 1 ;  /* 0x3f80000025257421 */ /* 0x000fe20000000000 */
[----:B------:R0:W1:Y:S01]  /*59a0*/  FRND R21, R17 ;  /* 0x0000001100157307 */ /* 0x0000620000201000 */
[----:B------:R-:W-:Y:S01]  /*59b0*/  FADD R38, R38, 1 ;  /* 0x3f80000026267421 */ /* 0x000fe20000000000 */
[----:B------:R-:W-:Y:S01]  /*59c0*/  FADD R40, R40, 1 ;  /* 0x3f80000028287421 */ /* 0x000fe20000000000 */
[----:B------:R-:W-:Y:S01]  /*59d0*/  @P2 FMUL R50, R37, R68 ;  /* 0x0000004425322220 */ /* 0x000fe20000400000 */
[----:B------:R-:W-:Y:S01]  /*59e0*/  FADD R39, R39, 1 ;  /* 0x3f80000027277421 */ /* 0x000fe20000000000 */
[----:B------:R-:W-:Y:S01]  /*59f0*/  @P2 FMUL R52, R38, R53 ;  /* 0x0000003526342220 */ /* 0x000fe20000400000 */
[----:B------:R-:W-:Y:S01]  /*5a00*/  @P2 FMUL R56, R40, R23 ;  /* 0x0000001728382220 */ /* 0x000fe20000400000 */
[----:B------:R-:W-:Y:S01]  /*5a10*/  FADD R46, R46, 1 ;  /* 0x3f8000002e2e7421 */ /* 0x000fe20000000000 */
[----:B------:R-:W2:Y:S01]  /*5a20*/  FRND R18, R18 ;  /* 0x0000001200127307 */ /* 0x000ea20000201000 */
[----:B------:R-:W-:Y:S01]  /*5a30*/  @P2 FMUL R54, R39, R70 ;  /* 0x0000004627362220 */ /* 0x000fe20000400000 */
[----:B0-----:R-:W-:Y:S01]  /*5a40*/  FMUL R17, R31, R56 ;  /* 0x000000381f117220 */ /* 0x001fe20000400000 */
[----:B------:R-:W-:Y:S01]  /*5a50*/  @P2 FMUL R62, R46, R11 ;  /* 0x0000000b2e3e2220 */ /* 0x000fe20000400000 */
[----:B------:R-:W-:Y:S01]  /*5a60*/  FADD R41, R41, 1 ;  /* 0x3f80000029297421 */ /* 0x000fe20000000000 */
[----:B------:R-:W-:Y:S01]  /*5a70*/  FADD R0, R0, 1 ;  /* 0x3f80000000007421 */ /* 0x000fe20000000000 */
[----:B------:R-:W-:Y:S01]  /*5a80*/  FADD R47, R47, 1 ;  /* 0x3f8000002f2f7421 */ /* 0x000fe20000000000 */
[----:B------:R-:W-:Y:S01]  /*5a90*/  FMUL R11, R31, R62 ;  /* 0x0000003e1f0b7220 */ /* 0x000fe20000400000 */
[----:B------:R0:W3:Y:S01]  /*5aa0*/  FRND R20, R15 ;  /* 0x0000000f00147307 */ /* 0x0000e20000201000 */
[----:B-1----:R-:W-:Y:S01]  /*5ab0*/  FSETP.GT.AND P5, PT, R21, -127, PT ;  /* 0xc2fe00001500780b */ /* 0x002fe20003fa4000 */
[----:B------:R-:W-:Y:S01]  /*5ac0*/  @P2 FMUL R58, R41, R72 ;  /* 0x00000048293a2220 */ /* 0x000fe20000400000 */
[----:B------:R-:W-:Y:S01]  /*5ad0*/  @P2 FMUL R64, R0, R7 ;  /* 0x0000000700402220 */ /* 0x000fe20000400000 */
[----:B------:R-:W-:Y:S01]  /*5ae0*/  @P2 FMUL R12, R47, R6 ;  /* 0x000000062f0c2220 */ /* 0x000fe20000400000 */
[----:B------:R-:W-:Y:S01]  /*5af0*/  FADD R7, R44, 1 ;  /* 0x3f8000002c077421 */ /* 0x000fe20000000000 */
[----:B------:R-:W-:Y:S01]  /*5b00*/  IMAD R33, R30, 0x3000, R33 ;  /* 0x000030001e217824 */ /* 0x000fe200078e0221 */
[C---:B------:R-:W-:Y:S01]  /*5b10*/  FMUL R0, R31.reuse, R64 ;  /* 0x000000401f007220 */ /* 0x040fe20000400000 */
[C---:B--2---:R-:W-:Y:S01]  /*5b20*/  FSETP.GT.AND P4, PT, R18.reuse, -127, PT ;  /* 0xc2fe00001200780b */ /* 0x044fe20003f84000 */
[----:B------:R1:W2:Y:S01]  /*5b30*/  FRND R19, R13 ;  /* 0x0000000d00137307 */ /* 0x0002a20000201000 */
[----:B------:R-:W-:Y:S01]  /*5b40*/  FSETP.NAN.AND P6, PT, R18, R18, PT ;  /* 0x000000121200720b */ /* 0x000fe20003fc8000 */
[C---:B0-----:R-:W-:Y:S01]  /*5b50*/  FMUL R15, R31.reuse, R52 ;  /* 0x000000341f0f7220 */ /* 0x041fe20000400000 */
[----:B------:R-:W-:Y:S01]  /*5b60*/  FMUL R12, R31, R12 ;  /* 0x0000000c1f0c7220 */ /* 0x000fe20000400000 */
[----:B------:R-:W-:-:S04]  /*5b70*/  @P2 FMUL R14, R7, R4 ;  /* 0x00000004070e2220 */ /* 0x000fc80000400000 */
[----:B------:R-:W-:Y:S01]  /*5b80*/  FRND R23, R15 ;  /* 0x0000000f00177307 */ /* 0x000fe20000201000 */
[C---:B-1----:R-:W-:Y:S01]  /*5b90*/  FMUL R13, R31.reuse, R50 ;  /* 0x000000321f0d7220 */ /* 0x042fe20000400000 */
[----:B------:R-:W-:Y:S02]  /*5ba0*/  FMUL R14, R31, R14 ;  /* 0x0000000e1f0e7220 */ /* 0x000fe40000400000 */
[----:B------:R-:W-:Y:S02]  /*5bb0*/  @!P4 FSEL R18, R18, -127, P6 ;  /* 0xc2fe00001212c808 */ /* 0x000fe40003000000 */
[----:B---3--:R-:W-:Y:S02]  /*5bc0*/  FSETP.GT.AND P4, PT, R20, -127, PT ;  /* 0xc2fe00001400780b */ /* 0x008fe40003f84000 */
[C---:B------:R-:W-:Y:S01]  /*5bd0*/  FSETP.NAN.AND P6, PT, R21.reuse, R21, PT ;  /* 0x000000151500720b */ /* 0x040fe20003fc8000 */
[----:B------:R-:W-:Y:S03]  /*5be0*/  FRND R22, R13 ;  /* 0x0000000d00167307 */ /* 0x000fe60000201000 */
[----:B------:R-:W-:-:S02]  /*5bf0*/  @!P5 FSEL R21, R21, -127, P6 ;  /* 0xc2fe00001515d808 */ /* 0x000fc40003000000 */
[C---:B--2---:R-:W-:Y:S02]  /*5c00*/  FSETP.GT.AND P5, PT, R19.reuse, -127, PT ;  /* 0xc2fe00001300780b */ /* 0x044fe40003fa4000 */
[C---:B------:R-:W-:Y:S01]  /*5c10*/  FSETP.NAN.AND P6, PT, R20.reuse, R20, PT ;  /* 0x000000141400720b */ /* 0x040fe20003fc8000 */
[----:B------:R-:W0:Y:S03]  /*5c20*/  F2I.S16.TRUNC.NTZ R13, R18 ;  /* 0x00000012000d7305 */ /* 0x000e26000020e900 */
[----:B------:R-:W-:Y:S02]  /*5c30*/  @!P4 FSEL R20, R20, -127, P6 ;  /* 0xc2fe00001414c808 */ /* 0x000fe40003000000 */
[----:B------:R-:W-:Y:S02]  /*5c40*/  FSETP.GEU.AND P4, PT, R18, 127, PT ;  /* 0x42fe00001200780b */ /* 0x000fe40003f8e000 */
[C---:B------:R-:W-:Y:S01]  /*5c50*/  FSETP.NAN.AND P6, PT, R19.reuse, R19, PT ;  /* 0x000000131300720b */ /* 0x040fe20003fc8000 */
[----:B------:R-:W1:Y:S03]  /*5c60*/  F2I.S16.TRUNC.NTZ R15, R21 ;  /* 0x00000015000f7305 */ /* 0x000e66000020e900 */
[----:B------:R-:W-:-:S02]  /*5c70*/  @!P5 FSEL R19, R19, -127, P6 ;  /* 0xc2fe00001313d808 */ /* 0x000fc40003000000 */
[----:B------:R-:W-:Y:S02]  /*5c80*/  FSETP.GEU.AND P6, PT, R21, 127, PT ;  /* 0x42fe00001500780b */ /* 0x000fe40003fce000 */
[----:B------:R-:W-:Y:S01]  /*5c90*/  FSETP.NAN.AND P5, PT, R18, R18, PT ;  /* 0x000000121200720b */ /* 0x000fe20003fa8000 */
[----:B------:R-:W2:Y:S01]  /*5ca0*/  F2I.S16.TRUNC.NTZ R24, R20 ;  /* 0x0000001400187305 */ /* 0x000ea2000020e900 */
[----:B0-----:R-:W-:Y:S01]  /*5cb0*/  LOP3.LUT R26, R13, 0xffff, RZ, 0xc0, !PT ;  /* 0x0000ffff0d1a7812 */ /* 0x001fe200078ec0ff */
[----:B------:R-:W-:Y:S01]  /*5cc0*/  FMUL R13, R31, R54 ;  /* 0x000000361f0d7220 */ /* 0x000fe20000400000 */
[----:B------:R-:W-:Y:S02]  /*5cd0*/  FADD R18, R43, 1 ;  /* 0x3f8000002b127421 */ /* 0x000fe40000000000 */
[----:B------:R-:W-:Y:S02]  /*5ce0*/  @P4 SEL R26, R26, 0x7f, P5 ;  /* 0x0000007f1a1a4807 */ /* 0x000fe40002800000 */
[----:B------:R-:W-:Y:S01]  /*5cf0*/  FSETP.NAN.AND P4, PT, R21, R21, PT ;  /* 0x000000151500720b */ /* 0x000fe20003f88000 */
[----:B------:R-:W0:Y:S01]  /*5d00*/  FRND R17, R17 ;  /* 0x0000001100117307 */ /* 0x000e220000201000 */
[----:B------:R-:W-:Y:S01]  /*5d10*/  FSETP.GEU.AND P5, PT, R20, 127, PT ;  /* 0x42fe00001400780b */ /* 0x000fe20003fae000 */
[----:B------:R-:W-:Y:S01]  /*5d20*/  @P2 FMUL R60, R18, R9 ;  /* 0x00000009123c2220 */ /* 0x000fe20000400000 */
[----:B-1----:R-:W-:Y:S01]  /*5d30*/  LOP3.LUT R21, R15, 0xffff, RZ, 0xc0, !PT ;  /* 0x0000ffff0f157812 */ /* 0x002fe200078ec0ff */
[----:B------:R-:W-:-:S02]  /*5d40*/  FMUL R15, R31, R58 ;  /* 0x0000003a1f0f7220 */ /* 0x000fc40000400000 */
[----:B------:R-:W-:Y:S01]  /*5d50*/  FMUL R9, R31, R60 ;  /* 0x0000003c1f097220 */ /* 0x000fe20000400000 */
[----:B------:R-:W-:Y:S01]  /*5d60*/  @P6 SEL R21, R21, 0x7f, P4 ;  /* 0x0000007f15156807 */ /* 0x000fe20002000000 */
[----:B------:R-:W1:Y:S01]  /*5d70*/  F2I.S16.TRUNC.NTZ R25, R19 ;  /* 0x0000001300197305 */ /* 0x000e62000020e900 */
[----:B------:R-:W-:Y:S02]  /*5d80*/  FSETP.GEU.AND P4, PT, R19, 127, PT ;  /* 0x42fe00001300780b */ /* 0x000fe40003f8e000 */
[----:B------:R-:W-:Y:S02]  /*5d90*/  FSETP.NAN.AND P6, PT, R20, R20, PT ;  /* 0x000000141400720b */ /* 0x000fe40003fc8000 */
[----:B--2---:R-:W-:Y:S02]  /*5da0*/  LOP3.LUT R24, R24, 0xffff, RZ, 0xc0, !PT ;  /* 0x0000ffff18187812 */ /* 0x004fe400078ec0ff */
[----:B------:R-:W-:Y:S01]  /*5db0*/  PRMT R21, R21, 0x3340, R26 ;  /* 0x0000334015157816 */ /* 0x000fe2000000001a */
[----:B------:R-:W2:Y:S01]  /*5dc0*/  FRND R13, R13 ;  /* 0x0000000d000d7307 */ /* 0x000ea20000201000 */
[----:B------:R-:W-:-:S02]  /*5dd0*/  @P5 SEL R24, R24, 0x7f, P6 ;  /* 0x0000007f18185807 */ /* 0x000fc40003000000 */
[----:B------:R-:W-:Y:S02]  /*5de0*/  FSETP.NAN.AND P6, PT, R19, R19, PT ;  /* 0x000000131300720b */ /* 0x000fe40003fc8000 */
[----:B0-----:R-:W-:Y:S02]  /*5df0*/  FSETP.GT.AND P5, PT, R17, -127, PT ;  /* 0xc2fe00001100780b */ /* 0x001fe40003fa4000 */
[----:B-1----:R-:W-:Y:S01]  /*5e00*/  LOP3.LUT R25, R25, 0xffff, RZ, 0xc0, !PT ;  /* 0x0000ffff19197812 */ /* 0x002fe200078ec0ff */
[----:B------:R0:W-:Y:S03]  /*5e10*/  FRND R18, R9 ;  /* 0x0000000900127307 */ /* 0x0001e60000201000 */
[----:B------:R-:W-:Y:S02]  /*5e20*/  @P4 SEL R25, R25, 0x7f, P6 ;  /* 0x0000007f19194807 */ /* 0x000fe40003000000 */
[----:B------:R-:W-:-:S02]  /*5e30*/  FSETP.NAN.AND P6, PT, R17, R17, PT ;  /* 0x000000111100720b */ /* 0x000fc40003fc8000 */
[----:B--2---:R-:W-:Y:S01]  /*5e40*/  FSETP.GT.AND P4, PT, R13, -127, PT ;  /* 0xc2fe00000d00780b */ /* 0x004fe20003f84000 */
[----:B------:R-:W-:Y:S02]  /*5e50*/  FRND R11, R11 ;  /* 0x0000000b000b7307 */ /* 0x000fe40000201000 */
[----:B------:R-:W-:Y:S01]  /*5e60*/  @!P5 FSEL R17, R17, -127, P6 ;  /* 0xc2fe00001111d808 */ /* 0x000fe20003000000 */
[----:B0-----:R-:W-:Y:S01]  /*5e70*/  FADD R9, R42, 1 ;  /* 0x3f8000002a097421 */ /* 0x001fe20000000000 */
[----:B------:R-:W-:Y:S02]  /*5e80*/  FSETP.NAN.AND P6, PT, R13, R13, PT ;  /* 0x0000000d0d00720b */ /* 0x000fe40003fc8000 */
[----:B------:R-:W-:Y:S01]  /*5e90*/  FSETP.GT.AND P5, PT, R23, -127, PT ;  /* 0xc2fe00001700780b */ /* 0x000fe20003fa4000 */
[----:B------:R-:W-:Y:S01]  /*5ea0*/  @P2 FMUL R16, R9, R10 ;  /* 0x0000000a09102220 */ /* 0x000fe20000400000 */
[----:B------:R-:W-:Y:S01]  /*5eb0*/  PRMT R24, R25, 0x3340, R24 ;  /* 0x0000334019187816 */ /* 0x000fe20000000018 */
[----:B------:R-:W0:Y:S02]  /*5ec0*/  F2I.S16.TRUNC.NTZ R19, R17 ;  /* 0x0000001100137305 */ /* 0x000e24000020e900 */
[----:B------:R-:W-:Y:S01]  /*5ed0*/  FMUL R16, R31, R16 ;  /* 0x000000101f107220 */ /* 0x000fe20000400000 */
[----:B------:R-:W-:-:S02]  /*5ee0*/  @!P4 FSEL R13, R13, -127, P6 ;  /* 0xc2fe00000d0dc808 */ /* 0x000fc40003000000 */
[C---:B------:R-:W-:Y:S02]  /*5ef0*/  FSETP.GT.AND P4, PT, R22.reuse, -127, PT ;  /* 0xc2fe00001600780b */ /* 0x040fe40003f84000 */
[C---:B------:R-:W-:Y:S01]  /*5f00*/  FSETP.NAN.AND P6, PT, R23.reuse, R23, PT ;  /* 0x000000171700720b */ /* 0x040fe20003fc8000 */
[----:B------:R-:W1:Y:S03]  /*5f10*/  F2I.S16.TRUNC.NTZ R20, R13 ;  /* 0x0000000d00147305 */ /* 0x000e66000020e900 */
[----:B------:R-:W-:Y:S02]  /*5f20*/  @!P5 FSEL R23, R23, -127, P6 ;  /* 0xc2fe00001717d808 */ /* 0x000fe40003000000 */
[----:B------:R-:W-:Y:S02]  /*5f30*/  FSETP.NAN.AND P6, PT, R22, R22, PT ;  /* 0x000000161600720b */ /* 0x000fe40003fc8000 */
[----:B------:R-:W-:Y:S01]  /*5f40*/  FSETP.GEU.AND P5, PT, R17, 127, PT ;  /* 0x42fe00001100780b */ /* 0x000fe20003fae000 */
[----:B------:R-:W2:Y:S01]  /*5f50*/  F2I.S16.TRUNC.NTZ R9, R23 ;  /* 0x0000001700097305 */ /* 0x000ea2000020e900 */
[----:B0-----:R-:W-:-:S02]  /*5f60*/  LOP3.LUT R19, R19, 0xffff, RZ, 0xc0, !PT ;  /* 0x0000ffff13137812 */ /* 0x001fc400078ec0ff */
[----:B------:R-:W-:Y:S02]  /*5f70*/  @!P4 FSEL R22, R22, -127, P6 ;  /* 0xc2fe00001616c808 */ /* 0x000fe40003000000 */
[----:B------:R-:W-:Y:S02]  /*5f80*/  FSETP.GEU.AND P6, PT, R13, 127, PT ;  /* 0x42fe00000d00780b */ /* 0x000fe40003fce000 */
[----:B------:R-:W-:Y:S01]  /*5f90*/  FSETP.NAN.AND P4, PT, R17, R17, PT ;  /* 0x000000111100720b */ /* 0x000fe20003f88000 */
[----:B------:R-:W0:Y:S01]  /*5fa0*/  FRND R16, R16 ;  /* 0x0000001000107307 */ /* 0x000e220000201000 */
[----:B-1----:R-:W-:-:S03]  /*5fb0*/  LOP3.LUT R20, R20, 0xffff, RZ, 0xc0, !PT ;  /* 0x0000ffff14147812 */ /* 0x002fc600078ec0ff */
[----:B------:R-:W-:Y:S02]  /*5fc0*/  @P5 SEL R19, R19, 0x7f, P4 ;  /* 0x0000007f13135807 */ /* 0x000fe40002000000 */
[----:B------:R-:W-:Y:S02]  /*5fd0*/  FSETP.NAN.AND P5, PT, R13, R13, PT ;  /* 0x0000000d0d00720b */ /* 0x000fe40003fa8000 */
[----:B------:R-:W-:Y:S01]  /*5fe0*/  FSETP.GEU.AND P4, PT, R23, 127, PT ;  /* 0x42fe00001700780b */ /* 0x000fe20003f8e000 */
[----:B------:R-:W1:Y:S01]  /*5ff0*/  FRND R15, R15 ;  /* 0x0000000f000f7307 */ /* 0x000e620000201000 */
[----:B------:R-:W-:Y:S02]  /*6000*/  @P6 SEL R20, R20, 0x7f, P5 ;  /* 0x0000007f14146807 */ /* 0x000fe40002800000 */
[----:B------:R-:W-:Y:S02]  /*6010*/  FSETP.GT.AND P5, PT, R11, -127, PT ;  /* 0xc2fe00000b00780b */ /* 0x000fe40003fa4000 */
[----:B------:R-:W-:-:S02]  /*6020*/  FSETP.NAN.AND P6, PT, R23, R23, PT ;  /* 0x000000171700720b */ /* 0x000fc40003fc8000 */
[----:B--2---:R-:W-:Y:S01]  /*6030*/  LOP3.LUT R10, R9, 0xffff, RZ, 0xc0, !PT ;  /* 0x0000ffff090a7812 */ /* 0x004fe200078ec0ff */
[----:B------:R2:W-:Y:S01]  /*6040*/  FRND R6, R0 ;  /* 0x0000000000067307 */ /* 0x0005e20000201000 */
[----:B------:R-:W-:-:S03]  /*6050*/  PRMT R19, R20, 0x3340, R19 ;  /* 0x0000334014137816 */ /* 0x000fc60000000013 */
[----:B------:R-:W-:Y:S02]  /*6060*/  @P4 SEL R10, R10, 0x7f, P6 ;  /* 0x0000007f0a0a4807 */ /* 0x000fe40003000000 */
[----:B0-----:R-:W-:Y:S02]  /*6070*/  FSETP.GT.AND P6, PT, R16, -127, PT ;  /* 0xc2fe00001000780b */ /* 0x001fe40003fc4000 */
[----:B------:R-:W-:Y:S01]  /*6080*/  FSETP.NAN.AND P4, PT, R11, R11, PT ;  /* 0x0000000b0b00720b */ /* 0x000fe20003f88000 */
[----:B------:R-:W0:Y:S01]  /*6090*/  F2I.S16.TRUNC.NTZ R9, R22 ;  /* 0x0000001600097305 */ /* 0x000e22000020e900 */
[----:B--2---:R-:W-:Y:S02]  /*60a0*/  FADD R0, R45, 1 ;  /* 0x3f8000002d007421 */ /* 0x004fe40000000000 */
[----:B------:R-:W-:Y:S02]  /*60b0*/  @!P5 FSEL R11, R11, -127, P4 ;  /* 0xc2fe00000b0bd808 */ /* 0x000fe40002000000 */
[----:B------:R-:W-:Y:S01]  /*60c0*/  FSETP.GT.AND P4, PT, R18, -127, PT ;  /* 0xc2fe00001200780b */ /* 0x000fe20003f84000 */
[----:B------:R-:W-:Y:S01]  /*60d0*/  @P2 FMUL R8, R0, R5 ;  /* 0x0000000500082220 */ /* 0x000fe20000400000 */
[----:B------:R-:W-:Y:S01]  /*60e0*/  FSETP.NAN.AND P5, PT, R16, R16, PT ;  /* 0x000000101000720b */ /* 0x000fe20003fa8000 */
[----:B------:R-:W2:Y:S01]  /*60f0*/  F2I.S16.TRUNC.NTZ R13, R11 ;  /* 0x0000000b000d7305 */ /* 0x000ea2000020e900 */
[----:B------:R-:W-:Y:S01]  /*6100*/  FSETP.NAN.AND P2, PT, R22, R22, PT ;  /* 0x000000161600720b */ /* 0x000fe20003f48000 */
[----:B------:R-:W-:Y:S01]  /*6110*/  FMUL R8, R31, R8 ;  /* 0x000000081f087220 */ /* 0x000fe20000400000 */
[----:B------:R-:W-:-:S02]  /*6120*/  @!P6 FSEL R16, R16, -127, P5 ;  /* 0xc2fe00001010e808 */ /* 0x000fc40002800000 */
[----:B-1----:R-:W-:Y:S02]  /*6130*/  FSETP.GT.AND P6, PT, R15, -127, PT ;  /* 0xc2fe00000f00780b */ /* 0x002fe40003fc4000 */
[C---:B------:R-:W-:Y:S01]  /*6140*/  FSETP.NAN.AND P5, PT, R18.reuse, R18, PT ;  /* 0x000000121200720b */ /* 0x040fe20003fa8000 */
[----:B------:R-:W1:Y:S01]  /*6150*/  F2I.S16.TRUNC.NTZ R17, R16 ;  /* 0x0000001000117305 */ /* 0x000e62000020e900 */
[----:B0-----:R-:W-:Y:S02]  /*6160*/  LOP3.LUT R9, R9, 0xffff, RZ, 0xc0, !PT ;  /* 0x0000ffff09097812 */ /* 0x001fe400078ec0ff */
[----:B------:R-:W-:Y:S02]  /*6170*/  @!P4 FSEL R18, R18, -127, P5 ;  /* 0xc2fe00001212c808 */ /* 0x000fe40002800000 */
[----:B------:R-:W-:Y:S02]  /*6180*/  FSETP.GEU.AND P4, PT, R22, 127, PT ;  /* 0x42fe00001600780b */ /* 0x000fe40003f8e000 */
[----:B------:R-:W-:Y:S01]  /*6190*/  FSETP.NAN.AND P5, PT, R15, R15, PT ;  /* 0x0000000f0f00720b */ /* 0x000fe20003fa8000 */
[----:B------:R-:W0:Y:S01]  /*61a0*/  F2I.S16.TRUNC.NTZ R0, R18 ;  /* 0x0000001200007305 */ /* 0x000e22000020e900 */
[----:B--2---:R-:W-:-:S02]  /*61b0*/  LOP3.LUT R13, R13, 0xffff, RZ, 0xc0, !PT ;  /* 0x0000ffff0d0d7812 */ /* 0x004fc400078ec0ff */
[----:B------:R-:W-:Y:S02]  /*61c0*/  @!P6 FSEL R15, R15, -127, P5 ;  /* 0xc2fe00000f0fe808 */ /* 0x000fe40002800000 */
[C---:B------:R-:W-:Y:S02]  /*61d0*/  FSETP.GEU.AND P5, PT, R11.reuse, 127, PT ;  /* 0x42fe00000b00780b */ /* 0x040fe40003fae000 */
[----:B------:R-:W-:Y:S01]  /*61e0*/  FSETP.NAN.AND P6, PT, R11, R11, PT ;  /* 0x0000000b0b00720b */ /* 0x000fe20003fc8000 */
[----:B------:R-:W2:Y:S01]  /*61f0*/  FRND R12, R12 ;  /* 0x0000000c000c7307 */ /* 0x000ea20000201000 */
[----:B-1----:R-:W-:Y:S02]  /*6200*/  LOP3.LUT R4, R17, 0xffff, RZ, 0xc0, !PT ;  /* 0x0000ffff11047812 */ /* 0x002fe400078ec0ff */
[----:B------:R-:W-:Y:S02]  /*6210*/  @P4 SEL R9, R9, 0x7f, P2 ;  /* 0x0000007f09094807 */ /* 0x000fe40001000000 */
[----:B------:R-:W-:-:S02]  /*6220*/  FSETP.GEU.AND P4, PT, R16, 127, PT ;  /* 0x42fe00001000780b */ /* 0x000fc40003f8e000 */
[----:B------:R-:W-:Y:S01]  /*6230*/  FSETP.GEU.AND P2, PT, R18, 127, PT ;  /* 0x42fe00001200780b */ /* 0x000fe20003f4e000 */
[----:B------:R-:W1:Y:S01]  /*6240*/  FRND R8, R8 ;  /* 0x0000000800087307 */ /* 0x000e620000201000 */
[----:B0-----:R-:W-:Y:S02]  /*6250*/  LOP3.LUT R5, R0, 0xffff, RZ, 0xc0, !PT ;  /* 0x0000ffff00057812 */ /* 0x001fe400078ec0ff */
[----:B------:R-:W-:Y:S02]  /*6260*/  @P5 SEL R13, R13, 0x7f, P6 ;  /* 0x0000007f0d0d5807 */ /* 0x000fe40003000000 */
[----:B------:R-:W-:Y:S02]  /*6270*/  FSETP.NAN.AND P6, PT, R16, R16, PT ;  /* 0x000000101000720b */ /* 0x000fe40003fc8000 */
[----:B------:R-:W-:Y:S01]  /*6280*/  FSETP.GT.AND P5, PT, R6, -127, PT ;  /* 0xc2fe00000600780b */ /* 0x000fe20003fa4000 */
[----:B------:R-:W0:Y:S01]  /*6290*/  FRND R14, R14 ;  /* 0x0000000e000e7307 */ /* 0x000e220000201000 */
[----:B------:R-:W-:-:S02]  /*62a0*/  PRMT R10, R9, 0x3340, R10 ;  /* 0x00003340090a7816 */ /* 0x000fc4000000000a */
[----:B------:R-:W-:Y:S02]  /*62b0*/  @P4 SEL R4, R4, 0x7f, P6 ;  /* 0x0000007f04044807 */ /* 0x000fe40003000000 */
[----:B------:R-:W-:Y:S02]  /*62c0*/  FSETP.NAN.AND P6, PT, R18, R18, PT ;  /* 0x000000121200720b */ /* 0x000fe40003fc8000 */
[----:B--2---:R-:W-:Y:S01]  /*62d0*/  FSETP.GT.AND P4, PT, R12, -127, PT ;  /* 0xc2fe00000c00780b */ /* 0x004fe20003f84000 */
[----:B------:R-:W2:Y:S01]  /*62e0*/  F2I.S16.TRUNC.NTZ R0, R15 ;  /* 0x0000000f00007305 */ /* 0x000ea2000020e900 */
[----:B------:R-:W-:Y:S02]  /*62f0*/  @P2 SEL R5, R5, 0x7f, P6 ;  /* 0x0000007f05052807 */ /* 0x000fe40003000000 */
[----:B------:R-:W-:Y:S02]  /*6300*/  FSETP.NAN.AND P6, PT, R6, R6, PT ;  /* 0x000000060600720b */ /* 0x000fe40003fc8000 */
[----:B-1----:R-:W-:-:S02]  /*6310*/  FSETP.GT.AND P2, PT, R8, -127, PT ;  /* 0xc2fe00000800780b */ /* 0x002fc40003f44000 */
[----:B------:R-:W-:Y:S02]  /*6320*/  @!P5 FSEL R6, R6, -127, P6 ;  /* 0xc2fe00000606d808 */ /* 0x000fe40003000000 */
[----:B------:R-:W-:Y:S02]  /*6330*/  FSETP.NAN.AND P6, PT, R12, R12, PT ;  /* 0x0000000c0c00720b */ /* 0x000fe40003fc8000 */
[----:B0-----:R-:W-:Y:S01]  /*6340*/  FSETP.GT.AND P5, PT, R14, -127, PT ;  /* 0xc2fe00000e00780b */ /* 0x001fe20003fa4000 */
[----:B------:R-:W0:Y:S01]  /*6350*/  F2I.S16.TRUNC.NTZ R11, R6 ;  /* 0x00000006000b7305 */ /* 0x000e22000020e900 */
[----:B------:R-:W-:Y:S02]  /*6360*/  @!P4 FSEL R12, R12, -127, P6 ;  /* 0xc2fe00000c0cc808 */ /* 0x000fe40003000000 */
[----:B------:R-:W-:Y:S02]  /*6370*/  FSETP.NAN.AND P6, PT, R8, R8, PT ;  /* 0x000000080800720b */ /* 0x000fe40003fc8000 */
[----:B------:R-:W-:-:S02]  /*6380*/  FSETP.GEU.AND P4, PT, R15, 127, PT ;  /* 0x42fe00000f00780b */ /* 0x000fc40003f8e000 */
[----:B------:R-:W-:Y:S01]  /*6390*/  @!P2 FSEL R8, R8, -127, P6 ;  /* 0xc2fe00000808a808 */ /* 0x000fe20003000000 */
[----:B------:R-:W1:Y:S01]  /*63a0*/  F2I.S16.TRUNC.NTZ R16, R12 ;  /* 0x0000000c00107305 */ /* 0x000e62000020e900 */
[C---:B------:R-:W-:Y:S02]  /*63b0*/  FSETP.NAN.AND P2, PT, R14.reuse, R14, PT ;  /* 0x0000000e0e00720b */ /* 0x040fe40003f48000 */
[----:B------:R-:W-:Y:S02]  /*63c0*/  FSETP.NAN.AND P6, PT, R15, R15, PT ;  /* 0x0000000f0f00720b */ /* 0x000fe40003fc8000 */
[----:B------:R-:W-:Y:S02]  /*63d0*/  @!P5 FSEL R14, R14, -127, P2 ;  /* 0xc2fe00000e0ed808 */ /* 0x000fe40001000000 */
[----:B------:R-:W-:Y:S01]  /*63e0*/  FSETP.GEU.AND P2, PT, R6, 127, PT ;  /* 0x42fe00000600780b */ /* 0x000fe20003f4e000 */
[----:B------:R-:W3:Y:S01]  /*63f0*/  F2I.S16.TRUNC.NTZ R7, R8 ;  /* 0x0000000800077305 */ /* 0x000ee2000020e900 */
[----:B--2---:R-:W-:-:S02]  /*6400*/  LOP3.LUT R0, R0, 0xffff, RZ, 0xc0, !PT ;  /* 0x0000ffff00007812 */ /* 0x004fc400078ec0ff */
[----:B0-----:R-:W-:Y:S02]  /*6410*/  LOP3.LUT R11, R11, 0xffff, RZ, 0xc0, !PT ;  /* 0x0000ffff0b0b7812 */ /* 0x001fe400078ec0ff */
[----:B------:R-:W-:Y:S02]  /*6420*/  @P4 SEL R0, R0, 0x7f, P6 ;  /* 0x0000007f00004807 */ /* 0x000fe40003000000 */
[----:B------:R-:W-:Y:S02]  /*6430*/  FSETP.NAN.AND P6, PT, R6, R6, PT ;  /* 0x000000060600720b */ /* 0x000fe40003fc8000 */
[----:B------:R-:W0:Y:S01]  /*6440*/  F2I.S16.TRUNC.NTZ R6, R14 ;  /* 0x0000000e00067305 */ /* 0x000e22000020e900 */
[----:B------:R-:W-:Y:S02]  /*6450*/  FSETP.GEU.AND P4, PT, R12, 127, PT ;  /* 0x42fe00000c00780b */ /* 0x000fe40003f8e000 */
[----:B------:R-:W-:Y:S02]  /*6460*/  @P2 SEL R11, R11, 0x7f, P6 ;  /* 0x0000007f0b0b2807 */ /* 0x000fe40003000000 */
[----:B------:R-:W-:-:S02]  /*6470*/  FSETP.GEU.AND P6, PT, R8, 127, PT ;  /* 0x42fe00000800780b */ /* 0x000fc40003fce000 */
[----:B------:R-:W-:Y:S02]  /*6480*/  FSETP.GEU.AND P2, PT, R14, 127, PT ;  /* 0x42fe00000e00780b */ /* 0x000fe40003f4e000 */
[----:B------:R-:W-:Y:S02]  /*6490*/  FSETP.NAN.AND P5, PT, R12, R12, PT ;  /* 0x0000000c0c00720b */ /* 0x000fe40003fa8000 */
[----:B-1----:R-:W-:Y:S02]  /*64a0*/  LOP3.LUT R16, R16, 0xffff, RZ, 0xc0, !PT ;  /* 0x0000ffff10107812 */ /* 0x002fe400078ec0ff */
[----:B---3--:R-:W-:Y:S02]  /*64b0*/  LOP3.LUT R7, R7, 0xffff, RZ, 0xc0, !PT ;  /* 0x0000ffff07077812 */ /* 0x008fe400078ec0ff */
[----:B------:R-:W-:Y:S02]  /*64c0*/  @P4 SEL R16, R16, 0x7f, P5 ;  /* 0x0000007f10104807 */ /* 0x000fe40002800000 */
[----:B------:R-:W-:-:S02]  /*64d0*/  FSETP.NAN.AND P5, PT, R8, R8, PT ;  /* 0x000000080800720b */ /* 0x000fc40003fa8000 */
[----:B------:R-:W-:Y:S02]  /*64e0*/  FSETP.NAN.AND P4, PT, R14, R14, PT ;  /* 0x0000000e0e00720b */ /* 0x000fe40003f88000 */
[----:B0-----:R-:W-:Y:S02]  /*64f0*/  LOP3.LUT R6, R6, 0xffff, RZ, 0xc0, !PT ;  /* 0x0000ffff06067812 */ /* 0x001fe400078ec0ff */
[----:B------:R-:W-:Y:S02]  /*6500*/  @P6 SEL R7, R7, 0x7f, P5 ;  /* 0x0000007f07076807 */ /* 0x000fe40002800000 */
[----:B------:R-:W-:Y:S02]  /*6510*/  @P2 SEL R6, R6, 0x7f, P4 ;  /* 0x0000007f06062807 */ /* 0x000fe40002000000 */
[----:B------:R-:W-:Y:S02]  /*6520*/  PRMT R13, R4, 0x3340, R13 ;  /* 0x00003340040d7816 */ /* 0x000fe4000000000d */
[----:B------:R-:W-:-:S02]  /*6530*/  PRMT R0, R0, 0x3340, R5 ;  /* 0x0000334000007816 */ /* 0x000fc40000000005 */
[----:B------:R-:W-:Y:S02]  /*6540*/  PRMT R11, R16, 0x3340, R11 ;  /* 0x00003340100b7816 */ /* 0x000fe4000000000b */
[----:B------:R-:W-:Y:S02]  /*6550*/  PRMT R6, R6, 0x3340, R7 ;  /* 0x0000334006067816 */ /* 0x000fe40000000007 */
[----:B------:R-:W-:Y:S02]  /*6560*/  IADD3 R4, P2, R33, c[0x0][0x180], RZ ;  /* 0x0000600021047a10 */ /* 0x000fe40007f5e0ff */
[----:B------:R-:W-:Y:S02]  /*6570*/  PRMT R9, R10, 0x5410, R19 ;  /* 0x000054100a097816 */ /* 0x000fe40000000013 */
[----:B------:R-:W-:Y:S02]  /*6580*/  PRMT R8, R24, 0x5410, R21 ;  /* 0x0000541018087816 */ /* 0x000fe40000000015 */
[----:B------:R-:W-:-:S02]  /*6590*/  PRMT R10, R0, 0x5410, R13 ;  /* 0x00005410000a7816 */ /* 0x000fc4000000000d */
[----:B------:R-:W-:Y:S02]  /*65a0*/  LEA.HI.X.SX32 R5, R33, c[0x0][0x184], 0x1, P2 ;  /* 0x0000610021057a11 */ /* 0x000fe400010f0eff */
[----:B------:R-:W-:-:S05]  /*65b0*/  PRMT R11, R6, 0x5410, R11 ;  /* 0x00005410060b7816 */ /* 0x000fca000000000b */
[----:B------:R0:W-:Y:S01]  /*65c0*/  @P1 STG.E.128 [R4.64], R8 ;  /* 0x0000000804001986 */ /* 0x0001e2000c101d06 */
[----:B------:R-:W-:Y:S05]  /*65d0*/  @!P0 EXIT ;  /* 0x000000000000894d */ /* 0x000fea0003800000 */
[----:B------:R-:W-:Y:S02]  /*65e0*/  PLOP3.LUT P0, PT, PT, PT, PT, 0x8, 0x0 ;  /* 0x000000000000781c */ /* 0x000fe40003f0e170 */
[----:B0-----:R-:W-:Y:S01]  /*65f0*/  MOV R9, 0x2000 ;  /* 0x0000200000097802 */ /* 0x001fe20000000f00 */
[----:B------:R-:W-:Y:S05]  /*6600*/  BRA `(.L_x_92) ;  /* 0xffffd3d000007947 */ /* 0x000fea000383ffff */
.L_x_93:
[----:B------:R-:W-:-:S00]  /*6610*/  BRA `(.L_x_93) ;  /* 0xfffffff000007947 */ /* 0x000fc0000383ffff */
[----:B------:R-:W-:-:S00]  /*6620*/  NOP ;  /* 0x0000000000007918 */ /* 0x000fc00000000000 */
        /* <DEDUP_REMOVED lines=13> */
.L_x_94:


//--------------------- .nv.global.init           --------------------------
	.section	.nv.global.init,"aw",@progbits
.nv.global.init:
	.type		_$_str,@object
	.size		_$_str,(.L_0 - _$_str)
_$_str:
        /*0000*/ 	.byte	0x5f, 0x5f, 0x43, 0x55, 0x44, 0x41, 0x5f, 0x46, 0x54, 0x5a, 0x00
.L_0:


//--------------------- .nv.shared.triton_red_fused__to_copy_add_amax_amin_cat_clamp_mul_reciprocal_7 --------------------------
	.section	.nv.shared.triton_red_fused__to_copy_add_amax_amin_cat_clamp_mul_reciprocal_7,"aw",@nobits
	.sectionflags	@""
	.align	16
